//
// Generated by NVIDIA NVVM Compiler
//
// Compiler Build ID: CL-36424714
// Cuda compilation tools, release 13.0, V13.0.88
// Based on NVVM 20.0.0
//

.version 9.0
.target sm_100
.address_size 64

	// .globl	_Z10knn_kernelPK6float2iS1_iP6PairIFi
.extern .shared .align 16 .b8 smem[];

.visible .entry _Z10knn_kernelPK6float2iS1_iP6PairIFi(
	.param .u64 .ptr .align 1 _Z10knn_kernelPK6float2iS1_iP6PairIFi_param_0,
	.param .u32 _Z10knn_kernelPK6float2iS1_iP6PairIFi_param_1,
	.param .u64 .ptr .align 1 _Z10knn_kernelPK6float2iS1_iP6PairIFi_param_2,
	.param .u32 _Z10knn_kernelPK6float2iS1_iP6PairIFi_param_3,
	.param .u64 .ptr .align 1 _Z10knn_kernelPK6float2iS1_iP6PairIFi_param_4,
	.param .u32 _Z10knn_kernelPK6float2iS1_iP6PairIFi_param_5
)
{
	.reg .pred 	%p<544>;
	.reg .b32 	%r<1686>;
	.reg .b32 	%f<318>;
	.reg .b64 	%rd<25>;

	ld.param.u64 	%rd5, [_Z10knn_kernelPK6float2iS1_iP6PairIFi_param_0];
	ld.param.u32 	%r484, [_Z10knn_kernelPK6float2iS1_iP6PairIFi_param_1];
	ld.param.u32 	%r485, [_Z10knn_kernelPK6float2iS1_iP6PairIFi_param_3];
	ld.param.u64 	%rd7, [_Z10knn_kernelPK6float2iS1_iP6PairIFi_param_4];
	ld.param.u32 	%r486, [_Z10knn_kernelPK6float2iS1_iP6PairIFi_param_5];
	cvta.to.global.u64 	%rd1, %rd7;
	cvt.s64.s32 	%rd2, %r486;
	shl.b32 	%r1, %r486, 4;
	mov.u32 	%r487, smem;
	add.s32 	%r2, %r487, %r1;
	shl.b32 	%r3, %r486, 5;
	add.s32 	%r488, %r3, %r1;
	add.s32 	%r489, %r2, %r488;
	mov.u32 	%r4, %tid.x;
	and.b32  	%r1684, %r4, 31;
	shr.u32 	%r6, %r4, 5;
	mov.u32 	%r490, %ctaid.x;
	shl.b32 	%r491, %r490, 2;
	add.s32 	%r7, %r491, %r6;
	setp.ge.s32 	%p1, %r7, %r484;
	cvt.u64.u32 	%rd8, %r6;
	mul.lo.s64 	%rd3, %rd2, %rd8;
	shl.b32 	%r492, %r6, 2;
	add.s32 	%r8, %r489, %r492;
	@%p1 bra 	$L__BB0_15;
	setp.ge.s32 	%p2, %r1684, %r486;
	@%p2 bra 	$L__BB0_13;
	cvt.u32.u64 	%r9, %rd3;
	not.b32 	%r493, %r1684;
	add.s32 	%r10, %r486, %r493;
	shr.u32 	%r494, %r10, 5;
	add.s32 	%r11, %r494, 1;
	and.b32  	%r12, %r11, 7;
	setp.lt.u32 	%p3, %r10, 224;
	mov.u32 	%r1592, %r1684;
	@%p3 bra 	$L__BB0_5;
	and.b32  	%r13, %r11, 268435448;
	mov.b32 	%r1591, 0;
	mov.u32 	%r1592, %r1684;
$L__BB0_4:
	.pragma "nounroll";
	add.s32 	%r496, %r1592, %r9;
	shl.b32 	%r497, %r496, 2;
	add.s32 	%r498, %r2, %r497;
	mov.b32 	%r499, 2139095039;
	st.shared.u32 	[%r498+32768], %r499;
	add.s32 	%r501, %r487, %r497;
	mov.b32 	%r502, -1;
	st.shared.u32 	[%r501+32768], %r502;
	st.shared.u32 	[%r498+32896], %r499;
	st.shared.u32 	[%r501+32896], %r502;
	st.shared.u32 	[%r498+33024], %r499;
	st.shared.u32 	[%r501+33024], %r502;
	st.shared.u32 	[%r498+33152], %r499;
	st.shared.u32 	[%r501+33152], %r502;
	st.shared.u32 	[%r498+33280], %r499;
	st.shared.u32 	[%r501+33280], %r502;
	st.shared.u32 	[%r498+33408], %r499;
	st.shared.u32 	[%r501+33408], %r502;
	st.shared.u32 	[%r498+33536], %r499;
	st.shared.u32 	[%r501+33536], %r502;
	st.shared.u32 	[%r498+33664], %r499;
	st.shared.u32 	[%r501+33664], %r502;
	add.s32 	%r1592, %r1592, 256;
	add.s32 	%r1591, %r1591, 8;
	setp.ne.s32 	%p4, %r1591, %r13;
	@%p4 bra 	$L__BB0_4;
$L__BB0_5:
	setp.eq.s32 	%p5, %r12, 0;
	@%p5 bra 	$L__BB0_13;
	setp.lt.u32 	%p6, %r12, 4;
	@%p6 bra 	$L__BB0_8;
	add.s32 	%r503, %r1592, %r9;
	shl.b32 	%r504, %r503, 2;
	add.s32 	%r505, %r2, %r504;
	mov.b32 	%r506, 2139095039;
	st.shared.u32 	[%r505+32768], %r506;
	add.s32 	%r508, %r487, %r504;
	mov.b32 	%r509, -1;
	st.shared.u32 	[%r508+32768], %r509;
	st.shared.u32 	[%r505+32896], %r506;
	st.shared.u32 	[%r508+32896], %r509;
	st.shared.u32 	[%r505+33024], %r506;
	st.shared.u32 	[%r508+33024], %r509;
	st.shared.u32 	[%r505+33152], %r506;
	st.shared.u32 	[%r508+33152], %r509;
	add.s32 	%r1592, %r1592, 128;
$L__BB0_8:
	and.b32  	%r510, %r11, 3;
	setp.eq.s32 	%p7, %r510, 0;
	@%p7 bra 	$L__BB0_13;
	setp.eq.s32 	%p8, %r510, 1;
	@%p8 bra 	$L__BB0_11;
	add.s32 	%r511, %r1592, %r9;
	shl.b32 	%r512, %r511, 2;
	add.s32 	%r513, %r2, %r512;
	mov.b32 	%r514, 2139095039;
	st.shared.u32 	[%r513+32768], %r514;
	add.s32 	%r516, %r487, %r512;
	mov.b32 	%r517, -1;
	st.shared.u32 	[%r516+32768], %r517;
	st.shared.u32 	[%r513+32896], %r514;
	st.shared.u32 	[%r516+32896], %r517;
	add.s32 	%r1592, %r1592, 64;
$L__BB0_11:
	and.b32  	%r518, %r10, 32;
	setp.ne.s32 	%p9, %r518, 0;
	@%p9 bra 	$L__BB0_13;
	add.s32 	%r519, %r1592, %r9;
	shl.b32 	%r520, %r519, 2;
	add.s32 	%r521, %r2, %r520;
	mov.b32 	%r522, 2139095039;
	st.shared.u32 	[%r521+32768], %r522;
	add.s32 	%r524, %r487, %r520;
	mov.b32 	%r525, -1;
	st.shared.u32 	[%r524+32768], %r525;
$L__BB0_13:
	setp.ne.s32 	%p10, %r1684, 0;
	@%p10 bra 	$L__BB0_15;
	mov.b32 	%r526, 0;
	st.shared.u32 	[%r8+32768], %r526;
	mov.b32 	%r527, 2139095039;
	st.shared.u32 	[%r8+32784], %r527;
$L__BB0_15:
	setp.ge.s32 	%p11, %r7, %r484;
	bar.warp.sync 	-1;
	mov.f32 	%f316, 0f00000000;
	mov.f32 	%f317, %f316;
	@%p11 bra 	$L__BB0_19;
	setp.ne.s32 	%p12, %r1684, 0;
	mov.b32 	%r1595, 0;
	mov.u32 	%r1596, %r1595;
	@%p12 bra 	$L__BB0_18;
	cvta.to.global.u64 	%rd9, %rd5;
	mul.wide.s32 	%rd10, %r7, 8;
	add.s64 	%rd11, %rd9, %rd10;
	ld.global.nc.v2.u32 	{%r1595, %r1596}, [%rd11];
$L__BB0_18:
	shfl.sync.idx.b32	%r529|%p13, %r1595, 0, 31, -1;
	mov.b32 	%f316, %r529;
	shfl.sync.idx.b32	%r530|%p14, %r1596, 0, 31, -1;
	mov.b32 	%f317, %r530;
$L__BB0_19:
	setp.lt.s32 	%p15, %r485, 1;
	@%p15 bra 	$L__BB0_388;
	cvt.u32.u64 	%r532, %rd3;
	shl.b32 	%r533, %r532, 2;
	add.s32 	%r27, %r2, %r533;
	add.s32 	%r28, %r27, 32768;
	add.s32 	%r535, %r487, %r533;
	add.s32 	%r29, %r535, 32768;
	add.s32 	%r30, %r27, %r3;
	add.s32 	%r31, %r27, %r1;
	add.s32 	%r32, %r486, -32;
	add.s32 	%r33, %r486, -1;
	shl.b32 	%r536, %r486, 2;
	add.s32 	%r34, %r28, %r536;
	and.b32  	%r35, %r486, 7;
	add.s32 	%r36, %r35, -1;
	and.b32  	%r37, %r486, 3;
	add.s32 	%r38, %r37, -1;
	and.b32  	%r39, %r486, 2147483644;
	and.b32  	%r40, %r486, 2147483640;
	and.b32  	%r41, %r486, 1;
	mov.b32 	%r1597, 0;
$L__BB0_21:
	sub.s32 	%r43, %r485, %r1597;
	min.s32 	%r44, %r43, 4096;
	setp.le.s32 	%p16, %r43, %r4;
	@%p16 bra 	$L__BB0_24;
	mov.u32 	%r1598, %r4;
$L__BB0_23:
	ld.param.u64 	%rd24, [_Z10knn_kernelPK6float2iS1_iP6PairIFi_param_2];
	shl.b32 	%r537, %r1598, 3;
	mov.u32 	%r538, smem;
	add.s32 	%r539, %r538, %r537;
	add.s32 	%r540, %r1598, %r1597;
	cvta.to.global.u64 	%rd12, %rd24;
	mul.wide.u32 	%rd13, %r540, 8;
	add.s64 	%rd14, %rd12, %rd13;
	ld.global.nc.v2.f32 	{%f179, %f180}, [%rd14];
	st.shared.v2.f32 	[%r539], {%f179, %f180};
	mov.u32 	%r541, %ntid.x;
	add.s32 	%r1598, %r1598, %r541;
	setp.lt.s32 	%p17, %r1598, %r44;
	@%p17 bra 	$L__BB0_23;
$L__BB0_24:
	setp.ge.s32 	%p18, %r7, %r484;
	bar.sync 	0;
	setp.lt.s32 	%p19, %r43, 1;
	or.pred  	%p20, %p18, %p19;
	@%p20 bra 	$L__BB0_387;
	mov.b32 	%r1599, 0;
$L__BB0_26:
	setp.ne.s32 	%p21, %r1684, 0;
	bar.warp.sync 	-1;
	@%p21 bra 	$L__BB0_262;
	ld.shared.u32 	%r1605, [%r8+32768];
	setp.le.s32 	%p22, %r1605, %r32;
	@%p22 bra 	$L__BB0_262;
	setp.gt.s32 	%p23, %r486, 31;
	@%p23 bra 	$L__BB0_160;
	shl.b32 	%r1328, %r6, 2;
	add.s32 	%r1329, %r1328, 48;
	mov.u32 	%r1330, smem;
	mad.lo.s32 	%r1331, %r486, %r1329, %r1330;
	add.s32 	%r49, %r1331, 32796;
	add.s32 	%r1332, %r1328, 32;
	mad.lo.s32 	%r1333, %r486, %r1332, %r1330;
	add.s32 	%r50, %r1333, 32796;
$L__BB0_30:
	setp.le.s32 	%p416, %r486, %r1605;
	@%p416 bra 	$L__BB0_42;
	sub.s32 	%r52, %r486, %r1605;
	sub.s32 	%r1334, %r33, %r1605;
	and.b32  	%r53, %r52, 7;
	setp.lt.u32 	%p417, %r1334, 7;
	@%p417 bra 	$L__BB0_34;
	and.b32  	%r1335, %r52, -8;
	neg.s32 	%r1603, %r1335;
	shl.b32 	%r1336, %r1605, 2;
	add.s32 	%r1602, %r49, %r1336;
	add.s32 	%r1601, %r50, %r1336;
$L__BB0_33:
	.pragma "nounroll";
	mov.b32 	%r1337, 2139095039;
	st.shared.u32 	[%r1602+-28], %r1337;
	mov.b32 	%r1338, -1;
	st.shared.u32 	[%r1601+-28], %r1338;
	st.shared.u32 	[%r1602+-24], %r1337;
	st.shared.u32 	[%r1601+-24], %r1338;
	st.shared.u32 	[%r1602+-20], %r1337;
	st.shared.u32 	[%r1601+-20], %r1338;
	st.shared.u32 	[%r1602+-16], %r1337;
	st.shared.u32 	[%r1601+-16], %r1338;
	st.shared.u32 	[%r1602+-12], %r1337;
	st.shared.u32 	[%r1601+-12], %r1338;
	st.shared.u32 	[%r1602+-8], %r1337;
	st.shared.u32 	[%r1601+-8], %r1338;
	st.shared.u32 	[%r1602+-4], %r1337;
	st.shared.u32 	[%r1601+-4], %r1338;
	st.shared.u32 	[%r1602], %r1337;
	st.shared.u32 	[%r1601], %r1338;
	add.s32 	%r1605, %r1605, 8;
	add.s32 	%r1603, %r1603, 8;
	add.s32 	%r1602, %r1602, 32;
	add.s32 	%r1601, %r1601, 32;
	setp.ne.s32 	%p418, %r1603, 0;
	@%p418 bra 	$L__BB0_33;
$L__BB0_34:
	setp.eq.s32 	%p419, %r53, 0;
	@%p419 bra 	$L__BB0_42;
	and.b32  	%r66, %r52, 3;
	setp.lt.u32 	%p420, %r53, 4;
	@%p420 bra 	$L__BB0_37;
	shl.b32 	%r1339, %r1605, 2;
	add.s32 	%r1340, %r30, %r1339;
	mov.b32 	%r1341, 2139095039;
	st.shared.u32 	[%r1340+32768], %r1341;
	add.s32 	%r1342, %r31, %r1339;
	mov.b32 	%r1343, -1;
	st.shared.u32 	[%r1342+32768], %r1343;
	st.shared.u32 	[%r1340+32772], %r1341;
	st.shared.u32 	[%r1342+32772], %r1343;
	st.shared.u32 	[%r1340+32776], %r1341;
	st.shared.u32 	[%r1342+32776], %r1343;
	st.shared.u32 	[%r1340+32780], %r1341;
	st.shared.u32 	[%r1342+32780], %r1343;
	add.s32 	%r1605, %r1605, 4;
$L__BB0_37:
	setp.eq.s32 	%p421, %r66, 0;
	@%p421 bra 	$L__BB0_42;
	setp.eq.s32 	%p422, %r66, 1;
	@%p422 bra 	$L__BB0_40;
	shl.b32 	%r1344, %r1605, 2;
	add.s32 	%r1345, %r30, %r1344;
	mov.b32 	%r1346, 2139095039;
	st.shared.u32 	[%r1345+32768], %r1346;
	add.s32 	%r1347, %r31, %r1344;
	mov.b32 	%r1348, -1;
	st.shared.u32 	[%r1347+32768], %r1348;
	st.shared.u32 	[%r1345+32772], %r1346;
	st.shared.u32 	[%r1347+32772], %r1348;
	add.s32 	%r1605, %r1605, 2;
$L__BB0_40:
	and.b32  	%r1349, %r52, 1;
	setp.eq.b32 	%p423, %r1349, 1;
	not.pred 	%p424, %p423;
	@%p424 bra 	$L__BB0_42;
	shl.b32 	%r1350, %r1605, 2;
	add.s32 	%r1351, %r30, %r1350;
	mov.b32 	%r1352, 2139095039;
	st.shared.u32 	[%r1351+32768], %r1352;
	add.s32 	%r1353, %r31, %r1350;
	mov.b32 	%r1354, -1;
	st.shared.u32 	[%r1353+32768], %r1354;
$L__BB0_42:
	setp.lt.s32 	%p425, %r486, 2;
	@%p425 bra 	$L__BB0_74;
	mov.b32 	%r1608, 2;
$L__BB0_44:
	shr.s32 	%r1609, %r1608, 1;
	setp.lt.s32 	%p426, %r1609, 1;
	@%p426 bra 	$L__BB0_73;
$L__BB0_45:
	mov.u32 	%r73, %r1609;
	setp.lt.u32 	%p427, %r33, 3;
	mov.b32 	%r1611, 0;
	@%p427 bra 	$L__BB0_60;
	mov.b32 	%r1610, 0;
$L__BB0_47:
	xor.b32  	%r75, %r1610, %r73;
	setp.le.u32 	%p428, %r75, %r1610;
	shl.b32 	%r1358, %r1610, 2;
	add.s32 	%r76, %r30, %r1358;
	add.s32 	%r77, %r31, %r1358;
	@%p428 bra 	$L__BB0_50;
	and.b32  	%r1359, %r1610, %r1608;
	setp.eq.s32 	%p429, %r1359, 0;
	ld.shared.f32 	%f5, [%r76+32768];
	shl.b32 	%r1360, %r75, 2;
	add.s32 	%r78, %r30, %r1360;
	ld.shared.f32 	%f6, [%r78+32768];
	setp.leu.f32 	%p430, %f5, %f6;
	setp.geu.f32 	%p431, %f5, %f6;
	selp.u32 	%r1361, -1, 0, %p431;
	selp.u32 	%r1362, -1, 0, %p430;
	selp.b32 	%r1363, %r1362, %r1361, %p429;
	and.b32  	%r1364, %r1363, 1;
	setp.eq.b32 	%p432, %r1364, 1;
	@%p432 bra 	$L__BB0_50;
	st.shared.f32 	[%r76+32768], %f6;
	st.shared.f32 	[%r78+32768], %f5;
	ld.shared.u32 	%r1365, [%r77+32768];
	add.s32 	%r1367, %r31, %r1360;
	ld.shared.u32 	%r1368, [%r1367+32768];
	st.shared.u32 	[%r77+32768], %r1368;
	st.shared.u32 	[%r1367+32768], %r1365;
$L__BB0_50:
	add.s32 	%r79, %r1610, 1;
	xor.b32  	%r80, %r79, %r73;
	setp.le.u32 	%p433, %r80, %r79;
	@%p433 bra 	$L__BB0_53;
	and.b32  	%r1369, %r79, %r1608;
	setp.eq.s32 	%p434, %r1369, 0;
	ld.shared.f32 	%f7, [%r76+32772];
	shl.b32 	%r1370, %r80, 2;
	add.s32 	%r81, %r30, %r1370;
	ld.shared.f32 	%f8, [%r81+32768];
	setp.leu.f32 	%p435, %f7, %f8;
	setp.geu.f32 	%p436, %f7, %f8;
	selp.u32 	%r1371, -1, 0, %p436;
	selp.u32 	%r1372, -1, 0, %p435;
	selp.b32 	%r1373, %r1372, %r1371, %p434;
	and.b32  	%r1374, %r1373, 1;
	setp.eq.b32 	%p437, %r1374, 1;
	@%p437 bra 	$L__BB0_53;
	st.shared.f32 	[%r76+32772], %f8;
	st.shared.f32 	[%r81+32768], %f7;
	ld.shared.u32 	%r1375, [%r77+32772];
	add.s32 	%r1377, %r31, %r1370;
	ld.shared.u32 	%r1378, [%r1377+32768];
	st.shared.u32 	[%r77+32772], %r1378;
	st.shared.u32 	[%r1377+32768], %r1375;
$L__BB0_53:
	add.s32 	%r82, %r1610, 2;
	xor.b32  	%r83, %r82, %r73;
	setp.le.u32 	%p438, %r83, %r82;
	@%p438 bra 	$L__BB0_56;
	and.b32  	%r1379, %r82, %r1608;
	setp.eq.s32 	%p439, %r1379, 0;
	ld.shared.f32 	%f9, [%r76+32776];
	shl.b32 	%r1380, %r83, 2;
	add.s32 	%r84, %r30, %r1380;
	ld.shared.f32 	%f10, [%r84+32768];
	setp.leu.f32 	%p440, %f9, %f10;
	setp.geu.f32 	%p441, %f9, %f10;
	selp.u32 	%r1381, -1, 0, %p441;
	selp.u32 	%r1382, -1, 0, %p440;
	selp.b32 	%r1383, %r1382, %r1381, %p439;
	and.b32  	%r1384, %r1383, 1;
	setp.eq.b32 	%p442, %r1384, 1;
	@%p442 bra 	$L__BB0_56;
	st.shared.f32 	[%r76+32776], %f10;
	st.shared.f32 	[%r84+32768], %f9;
	ld.shared.u32 	%r1385, [%r77+32776];
	add.s32 	%r1387, %r31, %r1380;
	ld.shared.u32 	%r1388, [%r1387+32768];
	st.shared.u32 	[%r77+32776], %r1388;
	st.shared.u32 	[%r1387+32768], %r1385;
$L__BB0_56:
	add.s32 	%r85, %r1610, 3;
	xor.b32  	%r86, %r85, %r73;
	setp.le.u32 	%p443, %r86, %r85;
	@%p443 bra 	$L__BB0_59;
	and.b32  	%r1389, %r85, %r1608;
	setp.eq.s32 	%p444, %r1389, 0;
	ld.shared.f32 	%f11, [%r76+32780];
	shl.b32 	%r1390, %r86, 2;
	add.s32 	%r87, %r30, %r1390;
	ld.shared.f32 	%f12, [%r87+32768];
	setp.leu.f32 	%p445, %f11, %f12;
	setp.geu.f32 	%p446, %f11, %f12;
	selp.u32 	%r1391, -1, 0, %p446;
	selp.u32 	%r1392, -1, 0, %p445;
	selp.b32 	%r1393, %r1392, %r1391, %p444;
	and.b32  	%r1394, %r1393, 1;
	setp.eq.b32 	%p447, %r1394, 1;
	@%p447 bra 	$L__BB0_59;
	st.shared.f32 	[%r76+32780], %f12;
	st.shared.f32 	[%r87+32768], %f11;
	ld.shared.u32 	%r1395, [%r77+32780];
	add.s32 	%r1397, %r31, %r1390;
	ld.shared.u32 	%r1398, [%r1397+32768];
	st.shared.u32 	[%r77+32780], %r1398;
	st.shared.u32 	[%r1397+32768], %r1395;
$L__BB0_59:
	add.s32 	%r1610, %r1610, 4;
	setp.ne.s32 	%p448, %r1610, %r39;
	mov.u32 	%r1611, %r39;
	@%p448 bra 	$L__BB0_47;
$L__BB0_60:
	setp.eq.s32 	%p449, %r37, 0;
	@%p449 bra 	$L__BB0_72;
	xor.b32  	%r90, %r1611, %r73;
	setp.le.s32 	%p450, %r90, %r1611;
	shl.b32 	%r1399, %r1611, 2;
	add.s32 	%r91, %r30, %r1399;
	add.s32 	%r92, %r31, %r1399;
	@%p450 bra 	$L__BB0_64;
	and.b32  	%r1400, %r1611, %r1608;
	setp.eq.s32 	%p451, %r1400, 0;
	ld.shared.f32 	%f13, [%r91+32768];
	shl.b32 	%r1401, %r90, 2;
	add.s32 	%r93, %r30, %r1401;
	ld.shared.f32 	%f14, [%r93+32768];
	setp.leu.f32 	%p452, %f13, %f14;
	setp.geu.f32 	%p453, %f13, %f14;
	selp.u32 	%r1402, -1, 0, %p453;
	selp.u32 	%r1403, -1, 0, %p452;
	selp.b32 	%r1404, %r1403, %r1402, %p451;
	and.b32  	%r1405, %r1404, 1;
	setp.eq.b32 	%p454, %r1405, 1;
	@%p454 bra 	$L__BB0_64;
	st.shared.f32 	[%r91+32768], %f14;
	st.shared.f32 	[%r93+32768], %f13;
	ld.shared.u32 	%r1406, [%r92+32768];
	add.s32 	%r1408, %r31, %r1401;
	ld.shared.u32 	%r1409, [%r1408+32768];
	st.shared.u32 	[%r92+32768], %r1409;
	st.shared.u32 	[%r1408+32768], %r1406;
$L__BB0_64:
	setp.eq.s32 	%p455, %r37, 1;
	add.s32 	%r94, %r1611, 1;
	@%p455 bra 	$L__BB0_72;
	xor.b32  	%r95, %r94, %r73;
	setp.le.s32 	%p456, %r95, %r94;
	@%p456 bra 	$L__BB0_68;
	and.b32  	%r1410, %r94, %r1608;
	setp.eq.s32 	%p457, %r1410, 0;
	ld.shared.f32 	%f15, [%r91+32772];
	shl.b32 	%r1411, %r95, 2;
	add.s32 	%r96, %r30, %r1411;
	ld.shared.f32 	%f16, [%r96+32768];
	setp.leu.f32 	%p458, %f15, %f16;
	setp.geu.f32 	%p459, %f15, %f16;
	selp.u32 	%r1412, -1, 0, %p459;
	selp.u32 	%r1413, -1, 0, %p458;
	selp.b32 	%r1414, %r1413, %r1412, %p457;
	and.b32  	%r1415, %r1414, 1;
	setp.eq.b32 	%p460, %r1415, 1;
	@%p460 bra 	$L__BB0_68;
	st.shared.f32 	[%r91+32772], %f16;
	st.shared.f32 	[%r96+32768], %f15;
	ld.shared.u32 	%r1416, [%r92+32772];
	add.s32 	%r1418, %r31, %r1411;
	ld.shared.u32 	%r1419, [%r1418+32768];
	st.shared.u32 	[%r92+32772], %r1419;
	st.shared.u32 	[%r1418+32768], %r1416;
$L__BB0_68:
	setp.eq.s32 	%p461, %r37, 2;
	add.s32 	%r97, %r1611, 2;
	@%p461 bra 	$L__BB0_72;
	xor.b32  	%r98, %r97, %r73;
	setp.le.s32 	%p462, %r98, %r97;
	@%p462 bra 	$L__BB0_72;
	and.b32  	%r1420, %r97, %r1608;
	setp.eq.s32 	%p463, %r1420, 0;
	ld.shared.f32 	%f17, [%r91+32776];
	shl.b32 	%r1421, %r98, 2;
	add.s32 	%r99, %r30, %r1421;
	ld.shared.f32 	%f18, [%r99+32768];
	setp.leu.f32 	%p464, %f17, %f18;
	setp.geu.f32 	%p465, %f17, %f18;
	selp.u32 	%r1422, -1, 0, %p465;
	selp.u32 	%r1423, -1, 0, %p464;
	selp.b32 	%r1424, %r1423, %r1422, %p463;
	and.b32  	%r1425, %r1424, 1;
	setp.eq.b32 	%p466, %r1425, 1;
	@%p466 bra 	$L__BB0_72;
	st.shared.f32 	[%r91+32776], %f18;
	st.shared.f32 	[%r99+32768], %f17;
	ld.shared.u32 	%r1426, [%r92+32776];
	add.s32 	%r1428, %r31, %r1421;
	ld.shared.u32 	%r1429, [%r1428+32768];
	st.shared.u32 	[%r92+32776], %r1429;
	st.shared.u32 	[%r1428+32768], %r1426;
$L__BB0_72:
	shr.u32 	%r1609, %r73, 1;
	setp.gt.u32 	%p467, %r73, 1;
	@%p467 bra 	$L__BB0_45;
$L__BB0_73:
	shl.b32 	%r1608, %r1608, 1;
	setp.le.s32 	%p468, %r1608, %r486;
	@%p468 bra 	$L__BB0_44;
$L__BB0_74:
	setp.lt.s32 	%p469, %r486, 1;
	@%p469 bra 	$L__BB0_115;
	setp.lt.u32 	%p470, %r33, 7;
	mov.b32 	%r1614, 0;
	@%p470 bra 	$L__BB0_94;
	mov.b32 	%r1612, 0;
$L__BB0_77:
	.pragma "nounroll";
	not.b32 	%r1432, %r1612;
	add.s32 	%r1433, %r486, %r1432;
	shl.b32 	%r1434, %r1612, 2;
	add.s32 	%r103, %r30, %r1434;
	ld.shared.f32 	%f285, [%r103+32768];
	shl.b32 	%r1435, %r1433, 2;
	add.s32 	%r1436, %r27, %r1435;
	ld.shared.f32 	%f19, [%r1436+32768];
	setp.gtu.f32 	%p471, %f19, %f285;
	add.s32 	%r104, %r29, %r1435;
	add.s32 	%r105, %r31, %r1434;
	@%p471 bra 	$L__BB0_79;
	st.shared.f32 	[%r103+32768], %f19;
	ld.shared.u32 	%r1437, [%r104];
	st.shared.u32 	[%r105+32768], %r1437;
$L__BB0_79:
	sub.s32 	%r1438, %r486, %r1612;
	ld.shared.f32 	%f286, [%r103+32772];
	shl.b32 	%r1439, %r1438, 2;
	add.s32 	%r106, %r28, %r1439;
	ld.shared.f32 	%f20, [%r106+-8];
	setp.gtu.f32 	%p472, %f20, %f286;
	@%p472 bra 	$L__BB0_81;
	st.shared.f32 	[%r103+32772], %f20;
	ld.shared.u32 	%r1440, [%r104+-4];
	st.shared.u32 	[%r105+32772], %r1440;
$L__BB0_81:
	ld.shared.f32 	%f287, [%r103+32776];
	ld.shared.f32 	%f21, [%r106+-12];
	setp.gtu.f32 	%p473, %f21, %f287;
	@%p473 bra 	$L__BB0_83;
	st.shared.f32 	[%r103+32776], %f21;
	ld.shared.u32 	%r1441, [%r104+-8];
	st.shared.u32 	[%r105+32776], %r1441;
$L__BB0_83:
	ld.shared.f32 	%f288, [%r103+32780];
	ld.shared.f32 	%f22, [%r106+-16];
	setp.gtu.f32 	%p474, %f22, %f288;
	@%p474 bra 	$L__BB0_85;
	st.shared.f32 	[%r103+32780], %f22;
	ld.shared.u32 	%r1442, [%r104+-12];
	st.shared.u32 	[%r105+32780], %r1442;
$L__BB0_85:
	ld.shared.f32 	%f289, [%r103+32784];
	ld.shared.f32 	%f23, [%r106+-20];
	setp.gtu.f32 	%p475, %f23, %f289;
	@%p475 bra 	$L__BB0_87;
	st.shared.f32 	[%r103+32784], %f23;
	ld.shared.u32 	%r1443, [%r104+-16];
	st.shared.u32 	[%r105+32784], %r1443;
$L__BB0_87:
	ld.shared.f32 	%f290, [%r103+32788];
	ld.shared.f32 	%f24, [%r106+-24];
	setp.gtu.f32 	%p476, %f24, %f290;
	@%p476 bra 	$L__BB0_89;
	st.shared.f32 	[%r103+32788], %f24;
	ld.shared.u32 	%r1444, [%r104+-20];
	st.shared.u32 	[%r105+32788], %r1444;
$L__BB0_89:
	ld.shared.f32 	%f291, [%r103+32792];
	ld.shared.f32 	%f25, [%r106+-28];
	setp.gtu.f32 	%p477, %f25, %f291;
	@%p477 bra 	$L__BB0_91;
	st.shared.f32 	[%r103+32792], %f25;
	ld.shared.u32 	%r1445, [%r104+-24];
	st.shared.u32 	[%r105+32792], %r1445;
$L__BB0_91:
	ld.shared.f32 	%f292, [%r103+32796];
	ld.shared.f32 	%f26, [%r106+-32];
	setp.gtu.f32 	%p478, %f26, %f292;
	@%p478 bra 	$L__BB0_93;
	st.shared.f32 	[%r103+32796], %f26;
	ld.shared.u32 	%r1446, [%r104+-28];
	st.shared.u32 	[%r105+32796], %r1446;
$L__BB0_93:
	add.s32 	%r1612, %r1612, 8;
	setp.ne.s32 	%p479, %r1612, %r40;
	mov.u32 	%r1614, %r40;
	@%p479 bra 	$L__BB0_77;
$L__BB0_94:
	setp.eq.s32 	%p480, %r35, 0;
	@%p480 bra 	$L__BB0_115;
	setp.lt.u32 	%p481, %r36, 3;
	@%p481 bra 	$L__BB0_105;
	not.b32 	%r1447, %r1614;
	add.s32 	%r1448, %r486, %r1447;
	shl.b32 	%r1449, %r1614, 2;
	add.s32 	%r109, %r30, %r1449;
	ld.shared.f32 	%f293, [%r109+32768];
	shl.b32 	%r1450, %r1448, 2;
	add.s32 	%r1451, %r27, %r1450;
	ld.shared.f32 	%f27, [%r1451+32768];
	setp.gtu.f32 	%p482, %f27, %f293;
	add.s32 	%r110, %r29, %r1450;
	add.s32 	%r111, %r31, %r1449;
	@%p482 bra 	$L__BB0_98;
	st.shared.f32 	[%r109+32768], %f27;
	ld.shared.u32 	%r1452, [%r110];
	st.shared.u32 	[%r111+32768], %r1452;
$L__BB0_98:
	sub.s32 	%r1453, %r486, %r1614;
	ld.shared.f32 	%f294, [%r109+32772];
	shl.b32 	%r1454, %r1453, 2;
	add.s32 	%r112, %r28, %r1454;
	ld.shared.f32 	%f28, [%r112+-8];
	setp.gtu.f32 	%p483, %f28, %f294;
	@%p483 bra 	$L__BB0_100;
	st.shared.f32 	[%r109+32772], %f28;
	ld.shared.u32 	%r1455, [%r110+-4];
	st.shared.u32 	[%r111+32772], %r1455;
$L__BB0_100:
	ld.shared.f32 	%f295, [%r109+32776];
	ld.shared.f32 	%f29, [%r112+-12];
	setp.gtu.f32 	%p484, %f29, %f295;
	@%p484 bra 	$L__BB0_102;
	st.shared.f32 	[%r109+32776], %f29;
	ld.shared.u32 	%r1456, [%r110+-8];
	st.shared.u32 	[%r111+32776], %r1456;
$L__BB0_102:
	ld.shared.f32 	%f296, [%r109+32780];
	ld.shared.f32 	%f30, [%r112+-16];
	setp.gtu.f32 	%p485, %f30, %f296;
	@%p485 bra 	$L__BB0_104;
	st.shared.f32 	[%r109+32780], %f30;
	ld.shared.u32 	%r1457, [%r110+-12];
	st.shared.u32 	[%r111+32780], %r1457;
$L__BB0_104:
	add.s32 	%r1614, %r1614, 4;
$L__BB0_105:
	setp.eq.s32 	%p486, %r37, 0;
	@%p486 bra 	$L__BB0_115;
	setp.eq.s32 	%p487, %r38, 0;
	@%p487 bra 	$L__BB0_112;
	not.b32 	%r1458, %r1614;
	add.s32 	%r1459, %r486, %r1458;
	shl.b32 	%r1460, %r1614, 2;
	add.s32 	%r115, %r30, %r1460;
	ld.shared.f32 	%f297, [%r115+32768];
	shl.b32 	%r1461, %r1459, 2;
	add.s32 	%r1462, %r27, %r1461;
	ld.shared.f32 	%f31, [%r1462+32768];
	setp.gtu.f32 	%p488, %f31, %f297;
	add.s32 	%r116, %r29, %r1461;
	add.s32 	%r117, %r31, %r1460;
	@%p488 bra 	$L__BB0_109;
	st.shared.f32 	[%r115+32768], %f31;
	ld.shared.u32 	%r1463, [%r116];
	st.shared.u32 	[%r117+32768], %r1463;
$L__BB0_109:
	sub.s32 	%r1464, %r486, %r1614;
	ld.shared.f32 	%f298, [%r115+32772];
	shl.b32 	%r1465, %r1464, 2;
	add.s32 	%r1466, %r28, %r1465;
	ld.shared.f32 	%f32, [%r1466+-8];
	setp.gtu.f32 	%p489, %f32, %f298;
	@%p489 bra 	$L__BB0_111;
	st.shared.f32 	[%r115+32772], %f32;
	ld.shared.u32 	%r1467, [%r116+-4];
	st.shared.u32 	[%r117+32772], %r1467;
$L__BB0_111:
	add.s32 	%r1614, %r1614, 2;
$L__BB0_112:
	setp.eq.s32 	%p490, %r41, 0;
	@%p490 bra 	$L__BB0_115;
	not.b32 	%r1468, %r1614;
	add.s32 	%r120, %r486, %r1468;
	shl.b32 	%r1469, %r1614, 2;
	add.s32 	%r121, %r30, %r1469;
	ld.shared.f32 	%f299, [%r121+32768];
	shl.b32 	%r1470, %r120, 2;
	add.s32 	%r1471, %r27, %r1470;
	ld.shared.f32 	%f33, [%r1471+32768];
	setp.gtu.f32 	%p491, %f33, %f299;
	@%p491 bra 	$L__BB0_115;
	st.shared.f32 	[%r121+32768], %f33;
	add.s32 	%r1473, %r29, %r1470;
	ld.shared.u32 	%r1474, [%r1473];
	add.s32 	%r1476, %r31, %r1469;
	st.shared.u32 	[%r1476+32768], %r1474;
$L__BB0_115:
	setp.lt.s32 	%p492, %r486, 2;
	@%p492 bra 	$L__BB0_147;
	mov.b32 	%r1616, 2;
$L__BB0_117:
	shr.s32 	%r1617, %r1616, 1;
	setp.lt.s32 	%p493, %r1617, 1;
	@%p493 bra 	$L__BB0_146;
$L__BB0_118:
	mov.u32 	%r124, %r1617;
	setp.lt.u32 	%p494, %r33, 3;
	mov.b32 	%r1619, 0;
	@%p494 bra 	$L__BB0_133;
	mov.b32 	%r1618, 0;
$L__BB0_120:
	xor.b32  	%r126, %r1618, %r124;
	setp.le.u32 	%p495, %r126, %r1618;
	shl.b32 	%r1480, %r1618, 2;
	add.s32 	%r127, %r30, %r1480;
	add.s32 	%r128, %r31, %r1480;
	@%p495 bra 	$L__BB0_123;
	and.b32  	%r1481, %r1618, %r1616;
	setp.eq.s32 	%p496, %r1481, 0;
	ld.shared.f32 	%f34, [%r127+32768];
	shl.b32 	%r1482, %r126, 2;
	add.s32 	%r129, %r30, %r1482;
	ld.shared.f32 	%f35, [%r129+32768];
	setp.leu.f32 	%p497, %f34, %f35;
	setp.geu.f32 	%p498, %f34, %f35;
	selp.u32 	%r1483, -1, 0, %p498;
	selp.u32 	%r1484, -1, 0, %p497;
	selp.b32 	%r1485, %r1484, %r1483, %p496;
	and.b32  	%r1486, %r1485, 1;
	setp.eq.b32 	%p499, %r1486, 1;
	@%p499 bra 	$L__BB0_123;
	st.shared.f32 	[%r127+32768], %f35;
	st.shared.f32 	[%r129+32768], %f34;
	ld.shared.u32 	%r1487, [%r128+32768];
	add.s32 	%r1489, %r31, %r1482;
	ld.shared.u32 	%r1490, [%r1489+32768];
	st.shared.u32 	[%r128+32768], %r1490;
	st.shared.u32 	[%r1489+32768], %r1487;
$L__BB0_123:
	add.s32 	%r130, %r1618, 1;
	xor.b32  	%r131, %r130, %r124;
	setp.le.u32 	%p500, %r131, %r130;
	@%p500 bra 	$L__BB0_126;
	and.b32  	%r1491, %r130, %r1616;
	setp.eq.s32 	%p501, %r1491, 0;
	ld.shared.f32 	%f36, [%r127+32772];
	shl.b32 	%r1492, %r131, 2;
	add.s32 	%r132, %r30, %r1492;
	ld.shared.f32 	%f37, [%r132+32768];
	setp.leu.f32 	%p502, %f36, %f37;
	setp.geu.f32 	%p503, %f36, %f37;
	selp.u32 	%r1493, -1, 0, %p503;
	selp.u32 	%r1494, -1, 0, %p502;
	selp.b32 	%r1495, %r1494, %r1493, %p501;
	and.b32  	%r1496, %r1495, 1;
	setp.eq.b32 	%p504, %r1496, 1;
	@%p504 bra 	$L__BB0_126;
	st.shared.f32 	[%r127+32772], %f37;
	st.shared.f32 	[%r132+32768], %f36;
	ld.shared.u32 	%r1497, [%r128+32772];
	add.s32 	%r1499, %r31, %r1492;
	ld.shared.u32 	%r1500, [%r1499+32768];
	st.shared.u32 	[%r128+32772], %r1500;
	st.shared.u32 	[%r1499+32768], %r1497;
$L__BB0_126:
	add.s32 	%r133, %r1618, 2;
	xor.b32  	%r134, %r133, %r124;
	setp.le.u32 	%p505, %r134, %r133;
	@%p505 bra 	$L__BB0_129;
	and.b32  	%r1501, %r133, %r1616;
	setp.eq.s32 	%p506, %r1501, 0;
	ld.shared.f32 	%f38, [%r127+32776];
	shl.b32 	%r1502, %r134, 2;
	add.s32 	%r135, %r30, %r1502;
	ld.shared.f32 	%f39, [%r135+32768];
	setp.leu.f32 	%p507, %f38, %f39;
	setp.geu.f32 	%p508, %f38, %f39;
	selp.u32 	%r1503, -1, 0, %p508;
	selp.u32 	%r1504, -1, 0, %p507;
	selp.b32 	%r1505, %r1504, %r1503, %p506;
	and.b32  	%r1506, %r1505, 1;
	setp.eq.b32 	%p509, %r1506, 1;
	@%p509 bra 	$L__BB0_129;
	st.shared.f32 	[%r127+32776], %f39;
	st.shared.f32 	[%r135+32768], %f38;
	ld.shared.u32 	%r1507, [%r128+32776];
	add.s32 	%r1509, %r31, %r1502;
	ld.shared.u32 	%r1510, [%r1509+32768];
	st.shared.u32 	[%r128+32776], %r1510;
	st.shared.u32 	[%r1509+32768], %r1507;
$L__BB0_129:
	add.s32 	%r136, %r1618, 3;
	xor.b32  	%r137, %r136, %r124;
	setp.le.u32 	%p510, %r137, %r136;
	@%p510 bra 	$L__BB0_132;
	and.b32  	%r1511, %r136, %r1616;
	setp.eq.s32 	%p511, %r1511, 0;
	ld.shared.f32 	%f40, [%r127+32780];
	shl.b32 	%r1512, %r137, 2;
	add.s32 	%r138, %r30, %r1512;
	ld.shared.f32 	%f41, [%r138+32768];
	setp.leu.f32 	%p512, %f40, %f41;
	setp.geu.f32 	%p513, %f40, %f41;
	selp.u32 	%r1513, -1, 0, %p513;
	selp.u32 	%r1514, -1, 0, %p512;
	selp.b32 	%r1515, %r1514, %r1513, %p511;
	and.b32  	%r1516, %r1515, 1;
	setp.eq.b32 	%p514, %r1516, 1;
	@%p514 bra 	$L__BB0_132;
	st.shared.f32 	[%r127+32780], %f41;
	st.shared.f32 	[%r138+32768], %f40;
	ld.shared.u32 	%r1517, [%r128+32780];
	add.s32 	%r1519, %r31, %r1512;
	ld.shared.u32 	%r1520, [%r1519+32768];
	st.shared.u32 	[%r128+32780], %r1520;
	st.shared.u32 	[%r1519+32768], %r1517;
$L__BB0_132:
	add.s32 	%r1618, %r1618, 4;
	setp.ne.s32 	%p515, %r1618, %r39;
	mov.u32 	%r1619, %r39;
	@%p515 bra 	$L__BB0_120;
$L__BB0_133:
	setp.eq.s32 	%p516, %r37, 0;
	@%p516 bra 	$L__BB0_145;
	xor.b32  	%r141, %r1619, %r124;
	setp.le.s32 	%p517, %r141, %r1619;
	shl.b32 	%r1521, %r1619, 2;
	add.s32 	%r142, %r30, %r1521;
	add.s32 	%r143, %r31, %r1521;
	@%p517 bra 	$L__BB0_137;
	and.b32  	%r1522, %r1619, %r1616;
	setp.eq.s32 	%p518, %r1522, 0;
	ld.shared.f32 	%f42, [%r142+32768];
	shl.b32 	%r1523, %r141, 2;
	add.s32 	%r144, %r30, %r1523;
	ld.shared.f32 	%f43, [%r144+32768];
	setp.leu.f32 	%p519, %f42, %f43;
	setp.geu.f32 	%p520, %f42, %f43;
	selp.u32 	%r1524, -1, 0, %p520;
	selp.u32 	%r1525, -1, 0, %p519;
	selp.b32 	%r1526, %r1525, %r1524, %p518;
	and.b32  	%r1527, %r1526, 1;
	setp.eq.b32 	%p521, %r1527, 1;
	@%p521 bra 	$L__BB0_137;
	st.shared.f32 	[%r142+32768], %f43;
	st.shared.f32 	[%r144+32768], %f42;
	ld.shared.u32 	%r1528, [%r143+32768];
	add.s32 	%r1530, %r31, %r1523;
	ld.shared.u32 	%r1531, [%r1530+32768];
	st.shared.u32 	[%r143+32768], %r1531;
	st.shared.u32 	[%r1530+32768], %r1528;
$L__BB0_137:
	setp.eq.s32 	%p522, %r37, 1;
	add.s32 	%r145, %r1619, 1;
	@%p522 bra 	$L__BB0_145;
	xor.b32  	%r146, %r145, %r124;
	setp.le.s32 	%p523, %r146, %r145;
	@%p523 bra 	$L__BB0_141;
	and.b32  	%r1532, %r145, %r1616;
	setp.eq.s32 	%p524, %r1532, 0;
	ld.shared.f32 	%f44, [%r142+32772];
	shl.b32 	%r1533, %r146, 2;
	add.s32 	%r147, %r30, %r1533;
	ld.shared.f32 	%f45, [%r147+32768];
	setp.leu.f32 	%p525, %f44, %f45;
	setp.geu.f32 	%p526, %f44, %f45;
	selp.u32 	%r1534, -1, 0, %p526;
	selp.u32 	%r1535, -1, 0, %p525;
	selp.b32 	%r1536, %r1535, %r1534, %p524;
	and.b32  	%r1537, %r1536, 1;
	setp.eq.b32 	%p527, %r1537, 1;
	@%p527 bra 	$L__BB0_141;
	st.shared.f32 	[%r142+32772], %f45;
	st.shared.f32 	[%r147+32768], %f44;
	ld.shared.u32 	%r1538, [%r143+32772];
	add.s32 	%r1540, %r31, %r1533;
	ld.shared.u32 	%r1541, [%r1540+32768];
	st.shared.u32 	[%r143+32772], %r1541;
	st.shared.u32 	[%r1540+32768], %r1538;
$L__BB0_141:
	setp.eq.s32 	%p528, %r37, 2;
	add.s32 	%r148, %r1619, 2;
	@%p528 bra 	$L__BB0_145;
	xor.b32  	%r149, %r148, %r124;
	setp.le.s32 	%p529, %r149, %r148;
	@%p529 bra 	$L__BB0_145;
	and.b32  	%r1542, %r148, %r1616;
	setp.eq.s32 	%p530, %r1542, 0;
	ld.shared.f32 	%f46, [%r142+32776];
	shl.b32 	%r1543, %r149, 2;
	add.s32 	%r150, %r30, %r1543;
	ld.shared.f32 	%f47, [%r150+32768];
	setp.leu.f32 	%p531, %f46, %f47;
	setp.geu.f32 	%p532, %f46, %f47;
	selp.u32 	%r1544, -1, 0, %p532;
	selp.u32 	%r1545, -1, 0, %p531;
	selp.b32 	%r1546, %r1545, %r1544, %p530;
	and.b32  	%r1547, %r1546, 1;
	setp.eq.b32 	%p533, %r1547, 1;
	@%p533 bra 	$L__BB0_145;
	st.shared.f32 	[%r142+32776], %f47;
	st.shared.f32 	[%r150+32768], %f46;
	ld.shared.u32 	%r1548, [%r143+32776];
	add.s32 	%r1550, %r31, %r1543;
	ld.shared.u32 	%r1551, [%r1550+32768];
	st.shared.u32 	[%r143+32776], %r1551;
	st.shared.u32 	[%r1550+32768], %r1548;
$L__BB0_145:
	shr.u32 	%r1617, %r124, 1;
	setp.gt.u32 	%p534, %r124, 1;
	@%p534 bra 	$L__BB0_118;
$L__BB0_146:
	shl.b32 	%r1616, %r1616, 1;
	setp.le.s32 	%p535, %r1616, %r486;
	@%p535 bra 	$L__BB0_117;
$L__BB0_147:
	setp.lt.s32 	%p536, %r486, 1;
	@%p536 bra 	$L__BB0_159;
	setp.lt.u32 	%p537, %r33, 7;
	mov.b32 	%r1622, 0;
	@%p537 bra 	$L__BB0_151;
	mov.b32 	%r1620, 0;
$L__BB0_150:
	.pragma "nounroll";
	shl.b32 	%r1554, %r1620, 2;
	add.s32 	%r1555, %r30, %r1554;
	ld.shared.f32 	%f300, [%r1555+32768];
	add.s32 	%r1556, %r27, %r1554;
	st.shared.f32 	[%r1556+32768], %f300;
	add.s32 	%r1557, %r1556, %r1;
	ld.shared.u32 	%r1558, [%r1557+32768];
	add.s32 	%r1559, %r29, %r1554;
	st.shared.u32 	[%r1559], %r1558;
	ld.shared.f32 	%f301, [%r1555+32772];
	st.shared.f32 	[%r1556+32772], %f301;
	ld.shared.u32 	%r1560, [%r1557+32772];
	st.shared.u32 	[%r1559+4], %r1560;
	ld.shared.f32 	%f302, [%r1555+32776];
	st.shared.f32 	[%r1556+32776], %f302;
	ld.shared.u32 	%r1561, [%r1557+32776];
	st.shared.u32 	[%r1559+8], %r1561;
	ld.shared.f32 	%f303, [%r1555+32780];
	st.shared.f32 	[%r1556+32780], %f303;
	ld.shared.u32 	%r1562, [%r1557+32780];
	st.shared.u32 	[%r1559+12], %r1562;
	ld.shared.f32 	%f304, [%r1555+32784];
	st.shared.f32 	[%r1556+32784], %f304;
	ld.shared.u32 	%r1563, [%r1557+32784];
	st.shared.u32 	[%r1559+16], %r1563;
	ld.shared.f32 	%f305, [%r1555+32788];
	st.shared.f32 	[%r1556+32788], %f305;
	ld.shared.u32 	%r1564, [%r1557+32788];
	st.shared.u32 	[%r1559+20], %r1564;
	ld.shared.f32 	%f306, [%r1555+32792];
	st.shared.f32 	[%r1556+32792], %f306;
	ld.shared.u32 	%r1565, [%r1557+32792];
	st.shared.u32 	[%r1559+24], %r1565;
	ld.shared.f32 	%f307, [%r1555+32796];
	st.shared.f32 	[%r1556+32796], %f307;
	ld.shared.u32 	%r1566, [%r1557+32796];
	st.shared.u32 	[%r1559+28], %r1566;
	add.s32 	%r1620, %r1620, 8;
	setp.ne.s32 	%p538, %r1620, %r40;
	mov.u32 	%r1622, %r40;
	@%p538 bra 	$L__BB0_150;
$L__BB0_151:
	setp.eq.s32 	%p539, %r35, 0;
	@%p539 bra 	$L__BB0_159;
	setp.lt.u32 	%p540, %r36, 3;
	@%p540 bra 	$L__BB0_154;
	shl.b32 	%r1567, %r1622, 2;
	add.s32 	%r1568, %r30, %r1567;
	ld.shared.f32 	%f308, [%r1568+32768];
	add.s32 	%r1569, %r27, %r1567;
	st.shared.f32 	[%r1569+32768], %f308;
	add.s32 	%r1570, %r1569, %r1;
	ld.shared.u32 	%r1571, [%r1570+32768];
	add.s32 	%r1572, %r29, %r1567;
	st.shared.u32 	[%r1572], %r1571;
	ld.shared.f32 	%f309, [%r1568+32772];
	st.shared.f32 	[%r1569+32772], %f309;
	ld.shared.u32 	%r1573, [%r1570+32772];
	st.shared.u32 	[%r1572+4], %r1573;
	ld.shared.f32 	%f310, [%r1568+32776];
	st.shared.f32 	[%r1569+32776], %f310;
	ld.shared.u32 	%r1574, [%r1570+32776];
	st.shared.u32 	[%r1572+8], %r1574;
	ld.shared.f32 	%f311, [%r1568+32780];
	st.shared.f32 	[%r1569+32780], %f311;
	ld.shared.u32 	%r1575, [%r1570+32780];
	st.shared.u32 	[%r1572+12], %r1575;
	add.s32 	%r1622, %r1622, 4;
$L__BB0_154:
	setp.eq.s32 	%p541, %r37, 0;
	@%p541 bra 	$L__BB0_159;
	setp.eq.s32 	%p542, %r38, 0;
	@%p542 bra 	$L__BB0_157;
	shl.b32 	%r1576, %r1622, 2;
	add.s32 	%r1577, %r30, %r1576;
	ld.shared.f32 	%f312, [%r1577+32768];
	add.s32 	%r1578, %r27, %r1576;
	st.shared.f32 	[%r1578+32768], %f312;
	add.s32 	%r1579, %r1578, %r1;
	ld.shared.u32 	%r1580, [%r1579+32768];
	add.s32 	%r1581, %r29, %r1576;
	st.shared.u32 	[%r1581], %r1580;
	ld.shared.f32 	%f313, [%r1577+32772];
	st.shared.f32 	[%r1578+32772], %f313;
	ld.shared.u32 	%r1582, [%r1579+32772];
	st.shared.u32 	[%r1581+4], %r1582;
	add.s32 	%r1622, %r1622, 2;
$L__BB0_157:
	setp.eq.s32 	%p543, %r41, 0;
	@%p543 bra 	$L__BB0_159;
	shl.b32 	%r1583, %r1622, 2;
	add.s32 	%r1584, %r30, %r1583;
	ld.shared.f32 	%f314, [%r1584+32768];
	add.s32 	%r1585, %r27, %r1583;
	st.shared.f32 	[%r1585+32768], %f314;
	add.s32 	%r1586, %r1585, %r1;
	ld.shared.u32 	%r1587, [%r1586+32768];
	add.s32 	%r1588, %r29, %r1583;
	st.shared.u32 	[%r1588], %r1587;
$L__BB0_159:
	ld.shared.f32 	%f315, [%r34+-4];
	st.shared.f32 	[%r8+32784], %f315;
	mov.b32 	%r1605, 0;
	st.shared.u32 	[%r8+32768], %r1605;
	bra.uni 	$L__BB0_30;
$L__BB0_160:
	setp.ge.s32 	%p24, %r1605, %r486;
	@%p24 bra 	$L__BB0_172;
	sub.s32 	%r160, %r486, %r1605;
	and.b32  	%r161, %r160, 7;
	sub.s32 	%r543, %r1605, %r486;
	setp.gt.u32 	%p25, %r543, -8;
	@%p25 bra 	$L__BB0_164;
	and.b32  	%r162, %r160, -8;
	mov.b32 	%r1628, 0;
$L__BB0_163:
	.pragma "nounroll";
	shl.b32 	%r545, %r1605, 2;
	add.s32 	%r546, %r30, %r545;
	mov.b32 	%r547, 2139095039;
	st.shared.u32 	[%r546+32768], %r547;
	add.s32 	%r548, %r31, %r545;
	mov.b32 	%r549, -1;
	st.shared.u32 	[%r548+32768], %r549;
	st.shared.u32 	[%r546+32772], %r547;
	st.shared.u32 	[%r548+32772], %r549;
	st.shared.u32 	[%r546+32776], %r547;
	st.shared.u32 	[%r548+32776], %r549;
	st.shared.u32 	[%r546+32780], %r547;
	st.shared.u32 	[%r548+32780], %r549;
	st.shared.u32 	[%r546+32784], %r547;
	st.shared.u32 	[%r548+32784], %r549;
	st.shared.u32 	[%r546+32788], %r547;
	st.shared.u32 	[%r548+32788], %r549;
	st.shared.u32 	[%r546+32792], %r547;
	st.shared.u32 	[%r548+32792], %r549;
	st.shared.u32 	[%r546+32796], %r547;
	st.shared.u32 	[%r548+32796], %r549;
	add.s32 	%r1605, %r1605, 8;
	add.s32 	%r1628, %r1628, 8;
	setp.eq.s32 	%p26, %r1628, %r162;
	@%p26 bra 	$L__BB0_164;
	bra.uni 	$L__BB0_163;
$L__BB0_164:
	setp.eq.s32 	%p27, %r161, 0;
	@%p27 bra 	$L__BB0_172;
	and.b32  	%r164, %r160, 3;
	setp.lt.u32 	%p28, %r161, 4;
	@%p28 bra 	$L__BB0_167;
	shl.b32 	%r550, %r1605, 2;
	add.s32 	%r551, %r30, %r550;
	mov.b32 	%r552, 2139095039;
	st.shared.u32 	[%r551+32768], %r552;
	add.s32 	%r553, %r31, %r550;
	mov.b32 	%r554, -1;
	st.shared.u32 	[%r553+32768], %r554;
	st.shared.u32 	[%r551+32772], %r552;
	st.shared.u32 	[%r553+32772], %r554;
	st.shared.u32 	[%r551+32776], %r552;
	st.shared.u32 	[%r553+32776], %r554;
	st.shared.u32 	[%r551+32780], %r552;
	st.shared.u32 	[%r553+32780], %r554;
	add.s32 	%r1605, %r1605, 4;
$L__BB0_167:
	setp.eq.s32 	%p29, %r164, 0;
	@%p29 bra 	$L__BB0_172;
	setp.eq.s32 	%p30, %r164, 1;
	@%p30 bra 	$L__BB0_170;
	shl.b32 	%r555, %r1605, 2;
	add.s32 	%r556, %r30, %r555;
	mov.b32 	%r557, 2139095039;
	st.shared.u32 	[%r556+32768], %r557;
	add.s32 	%r558, %r31, %r555;
	mov.b32 	%r559, -1;
	st.shared.u32 	[%r558+32768], %r559;
	st.shared.u32 	[%r556+32772], %r557;
	st.shared.u32 	[%r558+32772], %r559;
	add.s32 	%r1605, %r1605, 2;
$L__BB0_170:
	and.b32  	%r560, %r160, 1;
	setp.eq.b32 	%p31, %r560, 1;
	not.pred 	%p32, %p31;
	@%p32 bra 	$L__BB0_172;
	shl.b32 	%r561, %r1605, 2;
	add.s32 	%r562, %r30, %r561;
	mov.b32 	%r563, 2139095039;
	st.shared.u32 	[%r562+32768], %r563;
	add.s32 	%r564, %r31, %r561;
	mov.b32 	%r565, -1;
	st.shared.u32 	[%r564+32768], %r565;
$L__BB0_172:
	setp.lt.s32 	%p33, %r486, 2;
	@%p33 bra 	$L__BB0_176;
	mov.b32 	%r1629, 2;
$L__BB0_174:
	shr.s32 	%r1631, %r1629, 1;
	setp.lt.s32 	%p34, %r1631, 1;
	@%p34 bra 	$L__BB0_175;
	bra.uni 	$L__BB0_232;
$L__BB0_175:
	shl.b32 	%r1629, %r1629, 1;
	setp.gt.s32 	%p76, %r1629, %r486;
	@%p76 bra 	$L__BB0_176;
	bra.uni 	$L__BB0_174;
$L__BB0_176:
	setp.lt.s32 	%p77, %r486, 1;
	@%p77 bra 	$L__BB0_217;
	setp.lt.u32 	%p78, %r33, 7;
	mov.b32 	%r1634, 0;
	@%p78 bra 	$L__BB0_196;
	mov.b32 	%r1636, 0;
$L__BB0_179:
	.pragma "nounroll";
	not.b32 	%r643, %r1636;
	add.s32 	%r644, %r486, %r643;
	shl.b32 	%r645, %r1636, 2;
	add.s32 	%r219, %r30, %r645;
	ld.shared.f32 	%f181, [%r219+32768];
	shl.b32 	%r646, %r644, 2;
	add.s32 	%r647, %r27, %r646;
	ld.shared.f32 	%f69, [%r647+32768];
	setp.gtu.f32 	%p79, %f69, %f181;
	add.s32 	%r220, %r29, %r646;
	add.s32 	%r221, %r31, %r645;
	@%p79 bra 	$L__BB0_181;
	st.shared.f32 	[%r219+32768], %f69;
	ld.shared.u32 	%r648, [%r220];
	st.shared.u32 	[%r221+32768], %r648;
$L__BB0_181:
	sub.s32 	%r649, %r486, %r1636;
	ld.shared.f32 	%f182, [%r219+32772];
	shl.b32 	%r650, %r649, 2;
	add.s32 	%r222, %r28, %r650;
	ld.shared.f32 	%f70, [%r222+-8];
	setp.gtu.f32 	%p80, %f70, %f182;
	@%p80 bra 	$L__BB0_183;
	st.shared.f32 	[%r219+32772], %f70;
	ld.shared.u32 	%r651, [%r220+-4];
	st.shared.u32 	[%r221+32772], %r651;
$L__BB0_183:
	ld.shared.f32 	%f183, [%r219+32776];
	ld.shared.f32 	%f71, [%r222+-12];
	setp.gtu.f32 	%p81, %f71, %f183;
	@%p81 bra 	$L__BB0_185;
	st.shared.f32 	[%r219+32776], %f71;
	ld.shared.u32 	%r652, [%r220+-8];
	st.shared.u32 	[%r221+32776], %r652;
$L__BB0_185:
	ld.shared.f32 	%f184, [%r219+32780];
	ld.shared.f32 	%f72, [%r222+-16];
	setp.gtu.f32 	%p82, %f72, %f184;
	@%p82 bra 	$L__BB0_187;
	st.shared.f32 	[%r219+32780], %f72;
	ld.shared.u32 	%r653, [%r220+-12];
	st.shared.u32 	[%r221+32780], %r653;
$L__BB0_187:
	ld.shared.f32 	%f185, [%r219+32784];
	ld.shared.f32 	%f73, [%r222+-20];
	setp.gtu.f32 	%p83, %f73, %f185;
	@%p83 bra 	$L__BB0_189;
	st.shared.f32 	[%r219+32784], %f73;
	ld.shared.u32 	%r654, [%r220+-16];
	st.shared.u32 	[%r221+32784], %r654;
$L__BB0_189:
	ld.shared.f32 	%f186, [%r219+32788];
	ld.shared.f32 	%f74, [%r222+-24];
	setp.gtu.f32 	%p84, %f74, %f186;
	@%p84 bra 	$L__BB0_191;
	st.shared.f32 	[%r219+32788], %f74;
	ld.shared.u32 	%r655, [%r220+-20];
	st.shared.u32 	[%r221+32788], %r655;
$L__BB0_191:
	ld.shared.f32 	%f187, [%r219+32792];
	ld.shared.f32 	%f75, [%r222+-28];
	setp.gtu.f32 	%p85, %f75, %f187;
	@%p85 bra 	$L__BB0_193;
	st.shared.f32 	[%r219+32792], %f75;
	ld.shared.u32 	%r656, [%r220+-24];
	st.shared.u32 	[%r221+32792], %r656;
$L__BB0_193:
	ld.shared.f32 	%f188, [%r219+32796];
	ld.shared.f32 	%f76, [%r222+-32];
	setp.gtu.f32 	%p86, %f76, %f188;
	@%p86 bra 	$L__BB0_195;
	st.shared.f32 	[%r219+32796], %f76;
	ld.shared.u32 	%r657, [%r220+-28];
	st.shared.u32 	[%r221+32796], %r657;
$L__BB0_195:
	add.s32 	%r1636, %r1636, 8;
	setp.eq.s32 	%p87, %r1636, %r40;
	mov.u32 	%r1634, %r40;
	@%p87 bra 	$L__BB0_196;
	bra.uni 	$L__BB0_179;
$L__BB0_196:
	setp.eq.s32 	%p88, %r35, 0;
	@%p88 bra 	$L__BB0_217;
	setp.lt.u32 	%p89, %r36, 3;
	@%p89 bra 	$L__BB0_207;
	not.b32 	%r658, %r1634;
	add.s32 	%r659, %r486, %r658;
	shl.b32 	%r660, %r1634, 2;
	add.s32 	%r205, %r30, %r660;
	ld.shared.f32 	%f189, [%r205+32768];
	shl.b32 	%r661, %r659, 2;
	add.s32 	%r662, %r27, %r661;
	ld.shared.f32 	%f62, [%r662+32768];
	setp.gtu.f32 	%p90, %f62, %f189;
	add.s32 	%r206, %r29, %r661;
	add.s32 	%r207, %r31, %r660;
	@%p90 bra 	$L__BB0_200;
	st.shared.f32 	[%r205+32768], %f62;
	ld.shared.u32 	%r663, [%r206];
	st.shared.u32 	[%r207+32768], %r663;
$L__BB0_200:
	sub.s32 	%r664, %r486, %r1634;
	ld.shared.f32 	%f190, [%r205+32772];
	shl.b32 	%r665, %r664, 2;
	add.s32 	%r208, %r28, %r665;
	ld.shared.f32 	%f63, [%r208+-8];
	setp.gtu.f32 	%p91, %f63, %f190;
	@%p91 bra 	$L__BB0_202;
	st.shared.f32 	[%r205+32772], %f63;
	ld.shared.u32 	%r666, [%r206+-4];
	st.shared.u32 	[%r207+32772], %r666;
$L__BB0_202:
	ld.shared.f32 	%f191, [%r205+32776];
	ld.shared.f32 	%f64, [%r208+-12];
	setp.gtu.f32 	%p92, %f64, %f191;
	@%p92 bra 	$L__BB0_204;
	st.shared.f32 	[%r205+32776], %f64;
	ld.shared.u32 	%r667, [%r206+-8];
	st.shared.u32 	[%r207+32776], %r667;
$L__BB0_204:
	ld.shared.f32 	%f192, [%r205+32780];
	ld.shared.f32 	%f65, [%r208+-16];
	setp.gtu.f32 	%p93, %f65, %f192;
	@%p93 bra 	$L__BB0_206;
	st.shared.f32 	[%r205+32780], %f65;
	ld.shared.u32 	%r668, [%r206+-12];
	st.shared.u32 	[%r207+32780], %r668;
$L__BB0_206:
	add.s32 	%r1634, %r1634, 4;
$L__BB0_207:
	setp.eq.s32 	%p94, %r37, 0;
	@%p94 bra 	$L__BB0_217;
	setp.eq.s32 	%p95, %r38, 0;
	@%p95 bra 	$L__BB0_214;
	not.b32 	%r669, %r1634;
	add.s32 	%r670, %r486, %r669;
	shl.b32 	%r671, %r1634, 2;
	add.s32 	%r211, %r30, %r671;
	ld.shared.f32 	%f193, [%r211+32768];
	shl.b32 	%r672, %r670, 2;
	add.s32 	%r673, %r27, %r672;
	ld.shared.f32 	%f66, [%r673+32768];
	setp.gtu.f32 	%p96, %f66, %f193;
	add.s32 	%r212, %r29, %r672;
	add.s32 	%r213, %r31, %r671;
	@%p96 bra 	$L__BB0_211;
	st.shared.f32 	[%r211+32768], %f66;
	ld.shared.u32 	%r674, [%r212];
	st.shared.u32 	[%r213+32768], %r674;
$L__BB0_211:
	sub.s32 	%r675, %r486, %r1634;
	ld.shared.f32 	%f194, [%r211+32772];
	shl.b32 	%r676, %r675, 2;
	add.s32 	%r677, %r28, %r676;
	ld.shared.f32 	%f67, [%r677+-8];
	setp.gtu.f32 	%p97, %f67, %f194;
	@%p97 bra 	$L__BB0_213;
	st.shared.f32 	[%r211+32772], %f67;
	ld.shared.u32 	%r678, [%r212+-4];
	st.shared.u32 	[%r213+32772], %r678;
$L__BB0_213:
	add.s32 	%r1634, %r1634, 2;
$L__BB0_214:
	setp.eq.s32 	%p98, %r41, 0;
	@%p98 bra 	$L__BB0_217;
	not.b32 	%r679, %r1634;
	add.s32 	%r216, %r486, %r679;
	shl.b32 	%r680, %r1634, 2;
	add.s32 	%r217, %r30, %r680;
	ld.shared.f32 	%f195, [%r217+32768];
	shl.b32 	%r681, %r216, 2;
	add.s32 	%r682, %r27, %r681;
	ld.shared.f32 	%f68, [%r682+32768];
	setp.gtu.f32 	%p99, %f68, %f195;
	@%p99 bra 	$L__BB0_217;
	st.shared.f32 	[%r217+32768], %f68;
	add.s32 	%r684, %r29, %r681;
	ld.shared.u32 	%r685, [%r684];
	shl.b32 	%r686, %r1634, 2;
	add.s32 	%r687, %r31, %r686;
	st.shared.u32 	[%r687+32768], %r685;
$L__BB0_217:
	@%p33 bra 	$L__BB0_249;
	mov.b32 	%r1637, 2;
	bra.uni 	$L__BB0_247;
$L__BB0_219:
	setp.eq.s32 	%p57, %r37, 0;
	@%p57 bra 	$L__BB0_231;
	xor.b32  	%r176, %r1630, %r187;
	setp.le.s32 	%p58, %r176, %r1630;
	shl.b32 	%r610, %r1630, 2;
	add.s32 	%r177, %r30, %r610;
	add.s32 	%r178, %r31, %r610;
	@%p58 bra 	$L__BB0_223;
	and.b32  	%r611, %r1630, %r1629;
	setp.eq.s32 	%p59, %r611, 0;
	ld.shared.f32 	%f48, [%r177+32768];
	shl.b32 	%r612, %r176, 2;
	add.s32 	%r179, %r30, %r612;
	ld.shared.f32 	%f49, [%r179+32768];
	setp.leu.f32 	%p60, %f48, %f49;
	setp.geu.f32 	%p61, %f48, %f49;
	selp.u32 	%r613, -1, 0, %p61;
	selp.u32 	%r614, -1, 0, %p60;
	selp.b32 	%r615, %r614, %r613, %p59;
	and.b32  	%r616, %r615, 1;
	setp.eq.b32 	%p62, %r616, 1;
	@%p62 bra 	$L__BB0_223;
	st.shared.f32 	[%r177+32768], %f49;
	st.shared.f32 	[%r179+32768], %f48;
	ld.shared.u32 	%r617, [%r178+32768];
	shl.b32 	%r618, %r176, 2;
	add.s32 	%r619, %r31, %r618;
	ld.shared.u32 	%r620, [%r619+32768];
	st.shared.u32 	[%r178+32768], %r620;
	st.shared.u32 	[%r619+32768], %r617;
$L__BB0_223:
	setp.eq.s32 	%p63, %r37, 1;
	add.s32 	%r180, %r1630, 1;
	@%p63 bra 	$L__BB0_231;
	xor.b32  	%r181, %r180, %r187;
	setp.le.s32 	%p64, %r181, %r180;
	@%p64 bra 	$L__BB0_227;
	and.b32  	%r621, %r180, %r1629;
	setp.eq.s32 	%p65, %r621, 0;
	ld.shared.f32 	%f50, [%r177+32772];
	shl.b32 	%r622, %r181, 2;
	add.s32 	%r182, %r30, %r622;
	ld.shared.f32 	%f51, [%r182+32768];
	setp.leu.f32 	%p66, %f50, %f51;
	setp.geu.f32 	%p67, %f50, %f51;
	selp.u32 	%r623, -1, 0, %p67;
	selp.u32 	%r624, -1, 0, %p66;
	selp.b32 	%r625, %r624, %r623, %p65;
	and.b32  	%r626, %r625, 1;
	setp.eq.b32 	%p68, %r626, 1;
	@%p68 bra 	$L__BB0_227;
	st.shared.f32 	[%r177+32772], %f51;
	st.shared.f32 	[%r182+32768], %f50;
	ld.shared.u32 	%r627, [%r178+32772];
	shl.b32 	%r628, %r181, 2;
	add.s32 	%r629, %r31, %r628;
	ld.shared.u32 	%r630, [%r629+32768];
	st.shared.u32 	[%r178+32772], %r630;
	st.shared.u32 	[%r629+32768], %r627;
$L__BB0_227:
	setp.eq.s32 	%p69, %r37, 2;
	add.s32 	%r183, %r1630, 2;
	@%p69 bra 	$L__BB0_231;
	xor.b32  	%r184, %r183, %r187;
	setp.le.s32 	%p70, %r184, %r183;
	@%p70 bra 	$L__BB0_231;
	and.b32  	%r631, %r183, %r1629;
	setp.eq.s32 	%p71, %r631, 0;
	ld.shared.f32 	%f52, [%r177+32776];
	shl.b32 	%r632, %r184, 2;
	add.s32 	%r185, %r30, %r632;
	ld.shared.f32 	%f53, [%r185+32768];
	setp.leu.f32 	%p72, %f52, %f53;
	setp.geu.f32 	%p73, %f52, %f53;
	selp.u32 	%r633, -1, 0, %p73;
	selp.u32 	%r634, -1, 0, %p72;
	selp.b32 	%r635, %r634, %r633, %p71;
	and.b32  	%r636, %r635, 1;
	setp.eq.b32 	%p74, %r636, 1;
	@%p74 bra 	$L__BB0_231;
	st.shared.f32 	[%r177+32776], %f53;
	st.shared.f32 	[%r185+32768], %f52;
	ld.shared.u32 	%r637, [%r178+32776];
	shl.b32 	%r638, %r184, 2;
	add.s32 	%r639, %r31, %r638;
	ld.shared.u32 	%r640, [%r639+32768];
	st.shared.u32 	[%r178+32776], %r640;
	st.shared.u32 	[%r639+32768], %r637;
$L__BB0_231:
	shr.u32 	%r1631, %r187, 1;
	setp.lt.u32 	%p75, %r187, 2;
	@%p75 bra 	$L__BB0_175;
$L__BB0_232:
	mov.u32 	%r187, %r1631;
	setp.lt.u32 	%p35, %r33, 3;
	mov.b32 	%r1630, 0;
	@%p35 bra 	$L__BB0_219;
	mov.b32 	%r1632, 0;
$L__BB0_234:
	xor.b32  	%r189, %r1632, %r187;
	setp.le.u32 	%p36, %r189, %r1632;
	shl.b32 	%r569, %r1632, 2;
	add.s32 	%r190, %r30, %r569;
	add.s32 	%r191, %r31, %r569;
	@%p36 bra 	$L__BB0_237;
	and.b32  	%r570, %r1632, %r1629;
	setp.eq.s32 	%p37, %r570, 0;
	ld.shared.f32 	%f54, [%r190+32768];
	shl.b32 	%r571, %r189, 2;
	add.s32 	%r192, %r30, %r571;
	ld.shared.f32 	%f55, [%r192+32768];
	setp.leu.f32 	%p38, %f54, %f55;
	setp.geu.f32 	%p39, %f54, %f55;
	selp.u32 	%r572, -1, 0, %p39;
	selp.u32 	%r573, -1, 0, %p38;
	selp.b32 	%r574, %r573, %r572, %p37;
	and.b32  	%r575, %r574, 1;
	setp.eq.b32 	%p40, %r575, 1;
	@%p40 bra 	$L__BB0_237;
	st.shared.f32 	[%r190+32768], %f55;
	st.shared.f32 	[%r192+32768], %f54;
	ld.shared.u32 	%r576, [%r191+32768];
	shl.b32 	%r577, %r189, 2;
	add.s32 	%r578, %r31, %r577;
	ld.shared.u32 	%r579, [%r578+32768];
	st.shared.u32 	[%r191+32768], %r579;
	st.shared.u32 	[%r578+32768], %r576;
$L__BB0_237:
	add.s32 	%r193, %r1632, 1;
	xor.b32  	%r194, %r193, %r187;
	setp.le.u32 	%p41, %r194, %r193;
	@%p41 bra 	$L__BB0_240;
	and.b32  	%r580, %r193, %r1629;
	setp.eq.s32 	%p42, %r580, 0;
	ld.shared.f32 	%f56, [%r190+32772];
	shl.b32 	%r581, %r194, 2;
	add.s32 	%r195, %r30, %r581;
	ld.shared.f32 	%f57, [%r195+32768];
	setp.leu.f32 	%p43, %f56, %f57;
	setp.geu.f32 	%p44, %f56, %f57;
	selp.u32 	%r582, -1, 0, %p44;
	selp.u32 	%r583, -1, 0, %p43;
	selp.b32 	%r584, %r583, %r582, %p42;
	and.b32  	%r585, %r584, 1;
	setp.eq.b32 	%p45, %r585, 1;
	@%p45 bra 	$L__BB0_240;
	st.shared.f32 	[%r190+32772], %f57;
	st.shared.f32 	[%r195+32768], %f56;
	ld.shared.u32 	%r586, [%r191+32772];
	shl.b32 	%r587, %r194, 2;
	add.s32 	%r588, %r31, %r587;
	ld.shared.u32 	%r589, [%r588+32768];
	st.shared.u32 	[%r191+32772], %r589;
	st.shared.u32 	[%r588+32768], %r586;
$L__BB0_240:
	add.s32 	%r196, %r1632, 2;
	xor.b32  	%r197, %r196, %r187;
	setp.le.u32 	%p46, %r197, %r196;
	@%p46 bra 	$L__BB0_243;
	and.b32  	%r590, %r196, %r1629;
	setp.eq.s32 	%p47, %r590, 0;
	ld.shared.f32 	%f58, [%r190+32776];
	shl.b32 	%r591, %r197, 2;
	add.s32 	%r198, %r30, %r591;
	ld.shared.f32 	%f59, [%r198+32768];
	setp.leu.f32 	%p48, %f58, %f59;
	setp.geu.f32 	%p49, %f58, %f59;
	selp.u32 	%r592, -1, 0, %p49;
	selp.u32 	%r593, -1, 0, %p48;
	selp.b32 	%r594, %r593, %r592, %p47;
	and.b32  	%r595, %r594, 1;
	setp.eq.b32 	%p50, %r595, 1;
	@%p50 bra 	$L__BB0_243;
	st.shared.f32 	[%r190+32776], %f59;
	st.shared.f32 	[%r198+32768], %f58;
	ld.shared.u32 	%r596, [%r191+32776];
	shl.b32 	%r597, %r197, 2;
	add.s32 	%r598, %r31, %r597;
	ld.shared.u32 	%r599, [%r598+32768];
	st.shared.u32 	[%r191+32776], %r599;
	st.shared.u32 	[%r598+32768], %r596;
$L__BB0_243:
	add.s32 	%r199, %r1632, 3;
	xor.b32  	%r200, %r199, %r187;
	setp.le.u32 	%p51, %r200, %r199;
	@%p51 bra 	$L__BB0_246;
	and.b32  	%r600, %r199, %r1629;
	setp.eq.s32 	%p52, %r600, 0;
	ld.shared.f32 	%f60, [%r190+32780];
	shl.b32 	%r601, %r200, 2;
	add.s32 	%r201, %r30, %r601;
	ld.shared.f32 	%f61, [%r201+32768];
	setp.leu.f32 	%p53, %f60, %f61;
	setp.geu.f32 	%p54, %f60, %f61;
	selp.u32 	%r602, -1, 0, %p54;
	selp.u32 	%r603, -1, 0, %p53;
	selp.b32 	%r604, %r603, %r602, %p52;
	and.b32  	%r605, %r604, 1;
	setp.eq.b32 	%p55, %r605, 1;
	@%p55 bra 	$L__BB0_246;
	st.shared.f32 	[%r190+32780], %f61;
	st.shared.f32 	[%r201+32768], %f60;
	ld.shared.u32 	%r606, [%r191+32780];
	shl.b32 	%r607, %r200, 2;
	add.s32 	%r608, %r31, %r607;
	ld.shared.u32 	%r609, [%r608+32768];
	st.shared.u32 	[%r191+32780], %r609;
	st.shared.u32 	[%r608+32768], %r606;
$L__BB0_246:
	add.s32 	%r1632, %r1632, 4;
	setp.eq.s32 	%p56, %r1632, %r39;
	mov.u32 	%r1630, %r39;
	@%p56 bra 	$L__BB0_219;
	bra.uni 	$L__BB0_234;
$L__BB0_247:
	shr.s32 	%r1639, %r1637, 1;
	setp.lt.s32 	%p101, %r1639, 1;
	@%p101 bra 	$L__BB0_248;
	bra.uni 	$L__BB0_283;
$L__BB0_248:
	shl.b32 	%r1637, %r1637, 1;
	setp.gt.s32 	%p143, %r1637, %r486;
	@%p143 bra 	$L__BB0_249;
	bra.uni 	$L__BB0_247;
$L__BB0_249:
	@%p77 bra 	$L__BB0_261;
	setp.lt.u32 	%p145, %r33, 7;
	mov.b32 	%r1643, 0;
	@%p145 bra 	$L__BB0_253;
	mov.b32 	%r1641, 0;
$L__BB0_252:
	.pragma "nounroll";
	shl.b32 	%r765, %r1641, 2;
	add.s32 	%r766, %r30, %r765;
	ld.shared.f32 	%f196, [%r766+32768];
	add.s32 	%r767, %r27, %r765;
	st.shared.f32 	[%r767+32768], %f196;
	add.s32 	%r768, %r767, %r1;
	ld.shared.u32 	%r769, [%r768+32768];
	add.s32 	%r770, %r29, %r765;
	st.shared.u32 	[%r770], %r769;
	ld.shared.f32 	%f197, [%r766+32772];
	st.shared.f32 	[%r767+32772], %f197;
	ld.shared.u32 	%r771, [%r768+32772];
	st.shared.u32 	[%r770+4], %r771;
	ld.shared.f32 	%f198, [%r766+32776];
	st.shared.f32 	[%r767+32776], %f198;
	ld.shared.u32 	%r772, [%r768+32776];
	st.shared.u32 	[%r770+8], %r772;
	ld.shared.f32 	%f199, [%r766+32780];
	st.shared.f32 	[%r767+32780], %f199;
	ld.shared.u32 	%r773, [%r768+32780];
	st.shared.u32 	[%r770+12], %r773;
	ld.shared.f32 	%f200, [%r766+32784];
	st.shared.f32 	[%r767+32784], %f200;
	ld.shared.u32 	%r774, [%r768+32784];
	st.shared.u32 	[%r770+16], %r774;
	ld.shared.f32 	%f201, [%r766+32788];
	st.shared.f32 	[%r767+32788], %f201;
	ld.shared.u32 	%r775, [%r768+32788];
	st.shared.u32 	[%r770+20], %r775;
	ld.shared.f32 	%f202, [%r766+32792];
	st.shared.f32 	[%r767+32792], %f202;
	ld.shared.u32 	%r776, [%r768+32792];
	st.shared.u32 	[%r770+24], %r776;
	ld.shared.f32 	%f203, [%r766+32796];
	st.shared.f32 	[%r767+32796], %f203;
	ld.shared.u32 	%r777, [%r768+32796];
	st.shared.u32 	[%r770+28], %r777;
	add.s32 	%r1641, %r1641, 8;
	setp.ne.s32 	%p146, %r1641, %r40;
	mov.u32 	%r1643, %r40;
	@%p146 bra 	$L__BB0_252;
$L__BB0_253:
	setp.eq.s32 	%p147, %r35, 0;
	@%p147 bra 	$L__BB0_261;
	setp.lt.u32 	%p148, %r36, 3;
	@%p148 bra 	$L__BB0_256;
	shl.b32 	%r778, %r1643, 2;
	add.s32 	%r779, %r30, %r778;
	ld.shared.f32 	%f204, [%r779+32768];
	add.s32 	%r780, %r27, %r778;
	st.shared.f32 	[%r780+32768], %f204;
	add.s32 	%r781, %r780, %r1;
	ld.shared.u32 	%r782, [%r781+32768];
	add.s32 	%r783, %r29, %r778;
	st.shared.u32 	[%r783], %r782;
	ld.shared.f32 	%f205, [%r779+32772];
	st.shared.f32 	[%r780+32772], %f205;
	ld.shared.u32 	%r784, [%r781+32772];
	st.shared.u32 	[%r783+4], %r784;
	ld.shared.f32 	%f206, [%r779+32776];
	st.shared.f32 	[%r780+32776], %f206;
	ld.shared.u32 	%r785, [%r781+32776];
	st.shared.u32 	[%r783+8], %r785;
	ld.shared.f32 	%f207, [%r779+32780];
	st.shared.f32 	[%r780+32780], %f207;
	ld.shared.u32 	%r786, [%r781+32780];
	st.shared.u32 	[%r783+12], %r786;
	add.s32 	%r1643, %r1643, 4;
$L__BB0_256:
	setp.eq.s32 	%p149, %r37, 0;
	@%p149 bra 	$L__BB0_261;
	setp.eq.s32 	%p150, %r38, 0;
	@%p150 bra 	$L__BB0_259;
	shl.b32 	%r787, %r1643, 2;
	add.s32 	%r788, %r30, %r787;
	ld.shared.f32 	%f208, [%r788+32768];
	add.s32 	%r789, %r27, %r787;
	st.shared.f32 	[%r789+32768], %f208;
	add.s32 	%r790, %r789, %r1;
	ld.shared.u32 	%r791, [%r790+32768];
	add.s32 	%r792, %r29, %r787;
	st.shared.u32 	[%r792], %r791;
	ld.shared.f32 	%f209, [%r788+32772];
	st.shared.f32 	[%r789+32772], %f209;
	ld.shared.u32 	%r793, [%r790+32772];
	st.shared.u32 	[%r792+4], %r793;
	add.s32 	%r1643, %r1643, 2;
$L__BB0_259:
	setp.eq.s32 	%p151, %r41, 0;
	@%p151 bra 	$L__BB0_261;
	shl.b32 	%r794, %r1643, 2;
	add.s32 	%r795, %r30, %r794;
	ld.shared.f32 	%f210, [%r795+32768];
	add.s32 	%r796, %r27, %r794;
	st.shared.f32 	[%r796+32768], %f210;
	add.s32 	%r797, %r796, %r1;
	ld.shared.u32 	%r798, [%r797+32768];
	add.s32 	%r799, %r29, %r794;
	st.shared.u32 	[%r799], %r798;
$L__BB0_261:
	ld.shared.f32 	%f211, [%r34+-4];
	st.shared.f32 	[%r8+32784], %f211;
	mov.b32 	%r800, 0;
	st.shared.u32 	[%r8+32768], %r800;
$L__BB0_262:
	bar.warp.sync 	-1;
	add.s32 	%r262, %r1599, %r1684;
	setp.ge.s32 	%p152, %r262, %r44;
	@%p152 bra 	$L__BB0_266;
	shl.b32 	%r801, %r262, 3;
	mov.u32 	%r802, smem;
	add.s32 	%r803, %r802, %r801;
	ld.shared.v2.f32 	{%f212, %f213}, [%r803];
	sub.f32 	%f214, %f316, %f212;
	sub.f32 	%f215, %f317, %f213;
	mul.f32 	%f216, %f215, %f215;
	fma.rn.f32 	%f91, %f214, %f214, %f216;
	ld.shared.f32 	%f217, [%r8+32784];
	setp.geu.f32 	%p153, %f91, %f217;
	@%p153 bra 	$L__BB0_266;
	atom.shared.add.u32 	%r263, [%r8+32768], 1;
	setp.ge.s32 	%p154, %r263, %r486;
	@%p154 bra 	$L__BB0_266;
	shl.b32 	%r804, %r263, 2;
	add.s32 	%r805, %r30, %r804;
	st.shared.f32 	[%r805+32768], %f91;
	add.s32 	%r806, %r262, %r1597;
	add.s32 	%r807, %r31, %r804;
	st.shared.u32 	[%r807+32768], %r806;
$L__BB0_266:
	bar.warp.sync 	-1;
	@%p21 bra 	$L__BB0_386;
	ld.shared.u32 	%r808, [%r8+32768];
	setp.lt.s32 	%p156, %r808, %r486;
	@%p156 bra 	$L__BB0_386;
	setp.lt.s32 	%p157, %r486, 2;
	@%p157 bra 	$L__BB0_300;
	mov.b32 	%r1645, 2;
	bra.uni 	$L__BB0_298;
$L__BB0_270:
	setp.eq.s32 	%p124, %r37, 0;
	@%p124 bra 	$L__BB0_282;
	xor.b32  	%r227, %r1638, %r238;
	setp.le.s32 	%p125, %r227, %r1638;
	shl.b32 	%r732, %r1638, 2;
	add.s32 	%r228, %r30, %r732;
	add.s32 	%r229, %r31, %r732;
	@%p125 bra 	$L__BB0_274;
	and.b32  	%r733, %r1638, %r1637;
	setp.eq.s32 	%p126, %r733, 0;
	ld.shared.f32 	%f77, [%r228+32768];
	shl.b32 	%r734, %r227, 2;
	add.s32 	%r230, %r30, %r734;
	ld.shared.f32 	%f78, [%r230+32768];
	setp.leu.f32 	%p127, %f77, %f78;
	setp.geu.f32 	%p128, %f77, %f78;
	selp.u32 	%r735, -1, 0, %p128;
	selp.u32 	%r736, -1, 0, %p127;
	selp.b32 	%r737, %r736, %r735, %p126;
	and.b32  	%r738, %r737, 1;
	setp.eq.b32 	%p129, %r738, 1;
	@%p129 bra 	$L__BB0_274;
	st.shared.f32 	[%r228+32768], %f78;
	st.shared.f32 	[%r230+32768], %f77;
	ld.shared.u32 	%r739, [%r229+32768];
	shl.b32 	%r740, %r227, 2;
	add.s32 	%r741, %r31, %r740;
	ld.shared.u32 	%r742, [%r741+32768];
	st.shared.u32 	[%r229+32768], %r742;
	st.shared.u32 	[%r741+32768], %r739;
$L__BB0_274:
	setp.eq.s32 	%p130, %r37, 1;
	add.s32 	%r231, %r1638, 1;
	@%p130 bra 	$L__BB0_282;
	xor.b32  	%r232, %r231, %r238;
	setp.le.s32 	%p131, %r232, %r231;
	@%p131 bra 	$L__BB0_278;
	and.b32  	%r743, %r231, %r1637;
	setp.eq.s32 	%p132, %r743, 0;
	ld.shared.f32 	%f79, [%r228+32772];
	shl.b32 	%r744, %r232, 2;
	add.s32 	%r233, %r30, %r744;
	ld.shared.f32 	%f80, [%r233+32768];
	setp.leu.f32 	%p133, %f79, %f80;
	setp.geu.f32 	%p134, %f79, %f80;
	selp.u32 	%r745, -1, 0, %p134;
	selp.u32 	%r746, -1, 0, %p133;
	selp.b32 	%r747, %r746, %r745, %p132;
	and.b32  	%r748, %r747, 1;
	setp.eq.b32 	%p135, %r748, 1;
	@%p135 bra 	$L__BB0_278;
	st.shared.f32 	[%r228+32772], %f80;
	st.shared.f32 	[%r233+32768], %f79;
	ld.shared.u32 	%r749, [%r229+32772];
	shl.b32 	%r750, %r232, 2;
	add.s32 	%r751, %r31, %r750;
	ld.shared.u32 	%r752, [%r751+32768];
	st.shared.u32 	[%r229+32772], %r752;
	st.shared.u32 	[%r751+32768], %r749;
$L__BB0_278:
	setp.eq.s32 	%p136, %r37, 2;
	add.s32 	%r234, %r1638, 2;
	@%p136 bra 	$L__BB0_282;
	xor.b32  	%r235, %r234, %r238;
	setp.le.s32 	%p137, %r235, %r234;
	@%p137 bra 	$L__BB0_282;
	and.b32  	%r753, %r234, %r1637;
	setp.eq.s32 	%p138, %r753, 0;
	ld.shared.f32 	%f81, [%r228+32776];
	shl.b32 	%r754, %r235, 2;
	add.s32 	%r236, %r30, %r754;
	ld.shared.f32 	%f82, [%r236+32768];
	setp.leu.f32 	%p139, %f81, %f82;
	setp.geu.f32 	%p140, %f81, %f82;
	selp.u32 	%r755, -1, 0, %p140;
	selp.u32 	%r756, -1, 0, %p139;
	selp.b32 	%r757, %r756, %r755, %p138;
	and.b32  	%r758, %r757, 1;
	setp.eq.b32 	%p141, %r758, 1;
	@%p141 bra 	$L__BB0_282;
	st.shared.f32 	[%r228+32776], %f82;
	st.shared.f32 	[%r236+32768], %f81;
	ld.shared.u32 	%r759, [%r229+32776];
	shl.b32 	%r760, %r235, 2;
	add.s32 	%r761, %r31, %r760;
	ld.shared.u32 	%r762, [%r761+32768];
	st.shared.u32 	[%r229+32776], %r762;
	st.shared.u32 	[%r761+32768], %r759;
$L__BB0_282:
	shr.u32 	%r1639, %r238, 1;
	setp.lt.u32 	%p142, %r238, 2;
	@%p142 bra 	$L__BB0_248;
$L__BB0_283:
	mov.u32 	%r238, %r1639;
	setp.lt.u32 	%p102, %r33, 3;
	mov.b32 	%r1638, 0;
	@%p102 bra 	$L__BB0_270;
	mov.b32 	%r1640, 0;
$L__BB0_285:
	xor.b32  	%r240, %r1640, %r238;
	setp.le.u32 	%p103, %r240, %r1640;
	shl.b32 	%r691, %r1640, 2;
	add.s32 	%r241, %r30, %r691;
	add.s32 	%r242, %r31, %r691;
	@%p103 bra 	$L__BB0_288;
	and.b32  	%r692, %r1640, %r1637;
	setp.eq.s32 	%p104, %r692, 0;
	ld.shared.f32 	%f83, [%r241+32768];
	shl.b32 	%r693, %r240, 2;
	add.s32 	%r243, %r30, %r693;
	ld.shared.f32 	%f84, [%r243+32768];
	setp.leu.f32 	%p105, %f83, %f84;
	setp.geu.f32 	%p106, %f83, %f84;
	selp.u32 	%r694, -1, 0, %p106;
	selp.u32 	%r695, -1, 0, %p105;
	selp.b32 	%r696, %r695, %r694, %p104;
	and.b32  	%r697, %r696, 1;
	setp.eq.b32 	%p107, %r697, 1;
	@%p107 bra 	$L__BB0_288;
	st.shared.f32 	[%r241+32768], %f84;
	st.shared.f32 	[%r243+32768], %f83;
	ld.shared.u32 	%r698, [%r242+32768];
	shl.b32 	%r699, %r240, 2;
	add.s32 	%r700, %r31, %r699;
	ld.shared.u32 	%r701, [%r700+32768];
	st.shared.u32 	[%r242+32768], %r701;
	st.shared.u32 	[%r700+32768], %r698;
$L__BB0_288:
	add.s32 	%r244, %r1640, 1;
	xor.b32  	%r245, %r244, %r238;
	setp.le.u32 	%p108, %r245, %r244;
	@%p108 bra 	$L__BB0_291;
	and.b32  	%r702, %r244, %r1637;
	setp.eq.s32 	%p109, %r702, 0;
	ld.shared.f32 	%f85, [%r241+32772];
	shl.b32 	%r703, %r245, 2;
	add.s32 	%r246, %r30, %r703;
	ld.shared.f32 	%f86, [%r246+32768];
	setp.leu.f32 	%p110, %f85, %f86;
	setp.geu.f32 	%p111, %f85, %f86;
	selp.u32 	%r704, -1, 0, %p111;
	selp.u32 	%r705, -1, 0, %p110;
	selp.b32 	%r706, %r705, %r704, %p109;
	and.b32  	%r707, %r706, 1;
	setp.eq.b32 	%p112, %r707, 1;
	@%p112 bra 	$L__BB0_291;
	st.shared.f32 	[%r241+32772], %f86;
	st.shared.f32 	[%r246+32768], %f85;
	ld.shared.u32 	%r708, [%r242+32772];
	shl.b32 	%r709, %r245, 2;
	add.s32 	%r710, %r31, %r709;
	ld.shared.u32 	%r711, [%r710+32768];
	st.shared.u32 	[%r242+32772], %r711;
	st.shared.u32 	[%r710+32768], %r708;
$L__BB0_291:
	add.s32 	%r247, %r1640, 2;
	xor.b32  	%r248, %r247, %r238;
	setp.le.u32 	%p113, %r248, %r247;
	@%p113 bra 	$L__BB0_294;
	and.b32  	%r712, %r247, %r1637;
	setp.eq.s32 	%p114, %r712, 0;
	ld.shared.f32 	%f87, [%r241+32776];
	shl.b32 	%r713, %r248, 2;
	add.s32 	%r249, %r30, %r713;
	ld.shared.f32 	%f88, [%r249+32768];
	setp.leu.f32 	%p115, %f87, %f88;
	setp.geu.f32 	%p116, %f87, %f88;
	selp.u32 	%r714, -1, 0, %p116;
	selp.u32 	%r715, -1, 0, %p115;
	selp.b32 	%r716, %r715, %r714, %p114;
	and.b32  	%r717, %r716, 1;
	setp.eq.b32 	%p117, %r717, 1;
	@%p117 bra 	$L__BB0_294;
	st.shared.f32 	[%r241+32776], %f88;
	st.shared.f32 	[%r249+32768], %f87;
	ld.shared.u32 	%r718, [%r242+32776];
	shl.b32 	%r719, %r248, 2;
	add.s32 	%r720, %r31, %r719;
	ld.shared.u32 	%r721, [%r720+32768];
	st.shared.u32 	[%r242+32776], %r721;
	st.shared.u32 	[%r720+32768], %r718;
$L__BB0_294:
	add.s32 	%r250, %r1640, 3;
	xor.b32  	%r251, %r250, %r238;
	setp.le.u32 	%p118, %r251, %r250;
	@%p118 bra 	$L__BB0_297;
	and.b32  	%r722, %r250, %r1637;
	setp.eq.s32 	%p119, %r722, 0;
	ld.shared.f32 	%f89, [%r241+32780];
	shl.b32 	%r723, %r251, 2;
	add.s32 	%r252, %r30, %r723;
	ld.shared.f32 	%f90, [%r252+32768];
	setp.leu.f32 	%p120, %f89, %f90;
	setp.geu.f32 	%p121, %f89, %f90;
	selp.u32 	%r724, -1, 0, %p121;
	selp.u32 	%r725, -1, 0, %p120;
	selp.b32 	%r726, %r725, %r724, %p119;
	and.b32  	%r727, %r726, 1;
	setp.eq.b32 	%p122, %r727, 1;
	@%p122 bra 	$L__BB0_297;
	st.shared.f32 	[%r241+32780], %f90;
	st.shared.f32 	[%r252+32768], %f89;
	ld.shared.u32 	%r728, [%r242+32780];
	shl.b32 	%r729, %r251, 2;
	add.s32 	%r730, %r31, %r729;
	ld.shared.u32 	%r731, [%r730+32768];
	st.shared.u32 	[%r242+32780], %r731;
	st.shared.u32 	[%r730+32768], %r728;
$L__BB0_297:
	add.s32 	%r1640, %r1640, 4;
	setp.eq.s32 	%p123, %r1640, %r39;
	mov.u32 	%r1638, %r39;
	@%p123 bra 	$L__BB0_270;
	bra.uni 	$L__BB0_285;
$L__BB0_298:
	shr.s32 	%r1647, %r1645, 1;
	setp.lt.s32 	%p158, %r1647, 1;
	@%p158 bra 	$L__BB0_299;
	bra.uni 	$L__BB0_356;
$L__BB0_299:
	shl.b32 	%r1645, %r1645, 1;
	setp.gt.s32 	%p200, %r1645, %r486;
	@%p200 bra 	$L__BB0_300;
	bra.uni 	$L__BB0_298;
$L__BB0_300:
	setp.lt.s32 	%p201, %r486, 1;
	@%p201 bra 	$L__BB0_341;
	setp.lt.u32 	%p202, %r33, 7;
	mov.b32 	%r1650, 0;
	@%p202 bra 	$L__BB0_320;
	mov.b32 	%r1652, 0;
$L__BB0_303:
	.pragma "nounroll";
	not.b32 	%r886, %r1652;
	add.s32 	%r887, %r486, %r886;
	shl.b32 	%r888, %r1652, 2;
	add.s32 	%r310, %r30, %r888;
	ld.shared.f32 	%f218, [%r310+32768];
	shl.b32 	%r889, %r887, 2;
	add.s32 	%r890, %r27, %r889;
	ld.shared.f32 	%f113, [%r890+32768];
	setp.gtu.f32 	%p203, %f113, %f218;
	add.s32 	%r311, %r29, %r889;
	add.s32 	%r312, %r31, %r888;
	@%p203 bra 	$L__BB0_305;
	st.shared.f32 	[%r310+32768], %f113;
	ld.shared.u32 	%r891, [%r311];
	st.shared.u32 	[%r312+32768], %r891;
$L__BB0_305:
	sub.s32 	%r892, %r486, %r1652;
	ld.shared.f32 	%f219, [%r310+32772];
	shl.b32 	%r893, %r892, 2;
	add.s32 	%r313, %r28, %r893;
	ld.shared.f32 	%f114, [%r313+-8];
	setp.gtu.f32 	%p204, %f114, %f219;
	@%p204 bra 	$L__BB0_307;
	st.shared.f32 	[%r310+32772], %f114;
	ld.shared.u32 	%r894, [%r311+-4];
	st.shared.u32 	[%r312+32772], %r894;
$L__BB0_307:
	ld.shared.f32 	%f220, [%r310+32776];
	ld.shared.f32 	%f115, [%r313+-12];
	setp.gtu.f32 	%p205, %f115, %f220;
	@%p205 bra 	$L__BB0_309;
	st.shared.f32 	[%r310+32776], %f115;
	ld.shared.u32 	%r895, [%r311+-8];
	st.shared.u32 	[%r312+32776], %r895;
$L__BB0_309:
	ld.shared.f32 	%f221, [%r310+32780];
	ld.shared.f32 	%f116, [%r313+-16];
	setp.gtu.f32 	%p206, %f116, %f221;
	@%p206 bra 	$L__BB0_311;
	st.shared.f32 	[%r310+32780], %f116;
	ld.shared.u32 	%r896, [%r311+-12];
	st.shared.u32 	[%r312+32780], %r896;
$L__BB0_311:
	ld.shared.f32 	%f222, [%r310+32784];
	ld.shared.f32 	%f117, [%r313+-20];
	setp.gtu.f32 	%p207, %f117, %f222;
	@%p207 bra 	$L__BB0_313;
	st.shared.f32 	[%r310+32784], %f117;
	ld.shared.u32 	%r897, [%r311+-16];
	st.shared.u32 	[%r312+32784], %r897;
$L__BB0_313:
	ld.shared.f32 	%f223, [%r310+32788];
	ld.shared.f32 	%f118, [%r313+-24];
	setp.gtu.f32 	%p208, %f118, %f223;
	@%p208 bra 	$L__BB0_315;
	st.shared.f32 	[%r310+32788], %f118;
	ld.shared.u32 	%r898, [%r311+-20];
	st.shared.u32 	[%r312+32788], %r898;
$L__BB0_315:
	ld.shared.f32 	%f224, [%r310+32792];
	ld.shared.f32 	%f119, [%r313+-28];
	setp.gtu.f32 	%p209, %f119, %f224;
	@%p209 bra 	$L__BB0_317;
	st.shared.f32 	[%r310+32792], %f119;
	ld.shared.u32 	%r899, [%r311+-24];
	st.shared.u32 	[%r312+32792], %r899;
$L__BB0_317:
	ld.shared.f32 	%f225, [%r310+32796];
	ld.shared.f32 	%f120, [%r313+-32];
	setp.gtu.f32 	%p210, %f120, %f225;
	@%p210 bra 	$L__BB0_319;
	st.shared.f32 	[%r310+32796], %f120;
	ld.shared.u32 	%r900, [%r311+-28];
	st.shared.u32 	[%r312+32796], %r900;
$L__BB0_319:
	add.s32 	%r1652, %r1652, 8;
	setp.eq.s32 	%p211, %r1652, %r40;
	mov.u32 	%r1650, %r40;
	@%p211 bra 	$L__BB0_320;
	bra.uni 	$L__BB0_303;
$L__BB0_320:
	setp.eq.s32 	%p212, %r35, 0;
	@%p212 bra 	$L__BB0_341;
	setp.lt.u32 	%p213, %r36, 3;
	@%p213 bra 	$L__BB0_331;
	not.b32 	%r901, %r1650;
	add.s32 	%r902, %r486, %r901;
	shl.b32 	%r903, %r1650, 2;
	add.s32 	%r296, %r30, %r903;
	ld.shared.f32 	%f226, [%r296+32768];
	shl.b32 	%r904, %r902, 2;
	add.s32 	%r905, %r27, %r904;
	ld.shared.f32 	%f106, [%r905+32768];
	setp.gtu.f32 	%p214, %f106, %f226;
	add.s32 	%r297, %r29, %r904;
	add.s32 	%r298, %r31, %r903;
	@%p214 bra 	$L__BB0_324;
	st.shared.f32 	[%r296+32768], %f106;
	ld.shared.u32 	%r906, [%r297];
	st.shared.u32 	[%r298+32768], %r906;
$L__BB0_324:
	sub.s32 	%r907, %r486, %r1650;
	ld.shared.f32 	%f227, [%r296+32772];
	shl.b32 	%r908, %r907, 2;
	add.s32 	%r299, %r28, %r908;
	ld.shared.f32 	%f107, [%r299+-8];
	setp.gtu.f32 	%p215, %f107, %f227;
	@%p215 bra 	$L__BB0_326;
	st.shared.f32 	[%r296+32772], %f107;
	ld.shared.u32 	%r909, [%r297+-4];
	st.shared.u32 	[%r298+32772], %r909;
$L__BB0_326:
	ld.shared.f32 	%f228, [%r296+32776];
	ld.shared.f32 	%f108, [%r299+-12];
	setp.gtu.f32 	%p216, %f108, %f228;
	@%p216 bra 	$L__BB0_328;
	st.shared.f32 	[%r296+32776], %f108;
	ld.shared.u32 	%r910, [%r297+-8];
	st.shared.u32 	[%r298+32776], %r910;
$L__BB0_328:
	ld.shared.f32 	%f229, [%r296+32780];
	ld.shared.f32 	%f109, [%r299+-16];
	setp.gtu.f32 	%p217, %f109, %f229;
	@%p217 bra 	$L__BB0_330;
	st.shared.f32 	[%r296+32780], %f109;
	ld.shared.u32 	%r911, [%r297+-12];
	st.shared.u32 	[%r298+32780], %r911;
$L__BB0_330:
	add.s32 	%r1650, %r1650, 4;
$L__BB0_331:
	setp.eq.s32 	%p218, %r37, 0;
	@%p218 bra 	$L__BB0_341;
	setp.eq.s32 	%p219, %r38, 0;
	@%p219 bra 	$L__BB0_338;
	not.b32 	%r912, %r1650;
	add.s32 	%r913, %r486, %r912;
	shl.b32 	%r914, %r1650, 2;
	add.s32 	%r302, %r30, %r914;
	ld.shared.f32 	%f230, [%r302+32768];
	shl.b32 	%r915, %r913, 2;
	add.s32 	%r916, %r27, %r915;
	ld.shared.f32 	%f110, [%r916+32768];
	setp.gtu.f32 	%p220, %f110, %f230;
	add.s32 	%r303, %r29, %r915;
	add.s32 	%r304, %r31, %r914;
	@%p220 bra 	$L__BB0_335;
	st.shared.f32 	[%r302+32768], %f110;
	ld.shared.u32 	%r917, [%r303];
	st.shared.u32 	[%r304+32768], %r917;
$L__BB0_335:
	sub.s32 	%r918, %r486, %r1650;
	ld.shared.f32 	%f231, [%r302+32772];
	shl.b32 	%r919, %r918, 2;
	add.s32 	%r920, %r28, %r919;
	ld.shared.f32 	%f111, [%r920+-8];
	setp.gtu.f32 	%p221, %f111, %f231;
	@%p221 bra 	$L__BB0_337;
	st.shared.f32 	[%r302+32772], %f111;
	ld.shared.u32 	%r921, [%r303+-4];
	st.shared.u32 	[%r304+32772], %r921;
$L__BB0_337:
	add.s32 	%r1650, %r1650, 2;
$L__BB0_338:
	setp.eq.s32 	%p222, %r41, 0;
	@%p222 bra 	$L__BB0_341;
	not.b32 	%r922, %r1650;
	add.s32 	%r307, %r486, %r922;
	shl.b32 	%r923, %r1650, 2;
	add.s32 	%r308, %r30, %r923;
	ld.shared.f32 	%f232, [%r308+32768];
	shl.b32 	%r924, %r307, 2;
	add.s32 	%r925, %r27, %r924;
	ld.shared.f32 	%f112, [%r925+32768];
	setp.gtu.f32 	%p223, %f112, %f232;
	@%p223 bra 	$L__BB0_341;
	st.shared.f32 	[%r308+32768], %f112;
	add.s32 	%r927, %r29, %r924;
	ld.shared.u32 	%r928, [%r927];
	shl.b32 	%r929, %r1650, 2;
	add.s32 	%r930, %r31, %r929;
	st.shared.u32 	[%r930+32768], %r928;
$L__BB0_341:
	@%p157 bra 	$L__BB0_373;
	mov.b32 	%r1653, 2;
	bra.uni 	$L__BB0_371;
$L__BB0_343:
	setp.eq.s32 	%p181, %r37, 0;
	@%p181 bra 	$L__BB0_355;
	xor.b32  	%r267, %r1646, %r278;
	setp.le.s32 	%p182, %r267, %r1646;
	shl.b32 	%r853, %r1646, 2;
	add.s32 	%r268, %r30, %r853;
	add.s32 	%r269, %r31, %r853;
	@%p182 bra 	$L__BB0_347;
	and.b32  	%r854, %r1646, %r1645;
	setp.eq.s32 	%p183, %r854, 0;
	ld.shared.f32 	%f92, [%r268+32768];
	shl.b32 	%r855, %r267, 2;
	add.s32 	%r270, %r30, %r855;
	ld.shared.f32 	%f93, [%r270+32768];
	setp.leu.f32 	%p184, %f92, %f93;
	setp.geu.f32 	%p185, %f92, %f93;
	selp.u32 	%r856, -1, 0, %p185;
	selp.u32 	%r857, -1, 0, %p184;
	selp.b32 	%r858, %r857, %r856, %p183;
	and.b32  	%r859, %r858, 1;
	setp.eq.b32 	%p186, %r859, 1;
	@%p186 bra 	$L__BB0_347;
	st.shared.f32 	[%r268+32768], %f93;
	st.shared.f32 	[%r270+32768], %f92;
	ld.shared.u32 	%r860, [%r269+32768];
	shl.b32 	%r861, %r267, 2;
	add.s32 	%r862, %r31, %r861;
	ld.shared.u32 	%r863, [%r862+32768];
	st.shared.u32 	[%r269+32768], %r863;
	st.shared.u32 	[%r862+32768], %r860;
$L__BB0_347:
	setp.eq.s32 	%p187, %r37, 1;
	add.s32 	%r271, %r1646, 1;
	@%p187 bra 	$L__BB0_355;
	xor.b32  	%r272, %r271, %r278;
	setp.le.s32 	%p188, %r272, %r271;
	@%p188 bra 	$L__BB0_351;
	and.b32  	%r864, %r271, %r1645;
	setp.eq.s32 	%p189, %r864, 0;
	ld.shared.f32 	%f94, [%r268+32772];
	shl.b32 	%r865, %r272, 2;
	add.s32 	%r273, %r30, %r865;
	ld.shared.f32 	%f95, [%r273+32768];
	setp.leu.f32 	%p190, %f94, %f95;
	setp.geu.f32 	%p191, %f94, %f95;
	selp.u32 	%r866, -1, 0, %p191;
	selp.u32 	%r867, -1, 0, %p190;
	selp.b32 	%r868, %r867, %r866, %p189;
	and.b32  	%r869, %r868, 1;
	setp.eq.b32 	%p192, %r869, 1;
	@%p192 bra 	$L__BB0_351;
	st.shared.f32 	[%r268+32772], %f95;
	st.shared.f32 	[%r273+32768], %f94;
	ld.shared.u32 	%r870, [%r269+32772];
	shl.b32 	%r871, %r272, 2;
	add.s32 	%r872, %r31, %r871;
	ld.shared.u32 	%r873, [%r872+32768];
	st.shared.u32 	[%r269+32772], %r873;
	st.shared.u32 	[%r872+32768], %r870;
$L__BB0_351:
	setp.eq.s32 	%p193, %r37, 2;
	add.s32 	%r274, %r1646, 2;
	@%p193 bra 	$L__BB0_355;
	xor.b32  	%r275, %r274, %r278;
	setp.le.s32 	%p194, %r275, %r274;
	@%p194 bra 	$L__BB0_355;
	and.b32  	%r874, %r274, %r1645;
	setp.eq.s32 	%p195, %r874, 0;
	ld.shared.f32 	%f96, [%r268+32776];
	shl.b32 	%r875, %r275, 2;
	add.s32 	%r276, %r30, %r875;
	ld.shared.f32 	%f97, [%r276+32768];
	setp.leu.f32 	%p196, %f96, %f97;
	setp.geu.f32 	%p197, %f96, %f97;
	selp.u32 	%r876, -1, 0, %p197;
	selp.u32 	%r877, -1, 0, %p196;
	selp.b32 	%r878, %r877, %r876, %p195;
	and.b32  	%r879, %r878, 1;
	setp.eq.b32 	%p198, %r879, 1;
	@%p198 bra 	$L__BB0_355;
	st.shared.f32 	[%r268+32776], %f97;
	st.shared.f32 	[%r276+32768], %f96;
	ld.shared.u32 	%r880, [%r269+32776];
	shl.b32 	%r881, %r275, 2;
	add.s32 	%r882, %r31, %r881;
	ld.shared.u32 	%r883, [%r882+32768];
	st.shared.u32 	[%r269+32776], %r883;
	st.shared.u32 	[%r882+32768], %r880;
$L__BB0_355:
	shr.u32 	%r1647, %r278, 1;
	setp.lt.u32 	%p199, %r278, 2;
	@%p199 bra 	$L__BB0_299;
$L__BB0_356:
	mov.u32 	%r278, %r1647;
	setp.lt.u32 	%p159, %r33, 3;
	mov.b32 	%r1646, 0;
	@%p159 bra 	$L__BB0_343;
	mov.b32 	%r1648, 0;
$L__BB0_358:
	xor.b32  	%r280, %r1648, %r278;
	setp.le.u32 	%p160, %r280, %r1648;
	shl.b32 	%r812, %r1648, 2;
	add.s32 	%r281, %r30, %r812;
	add.s32 	%r282, %r31, %r812;
	@%p160 bra 	$L__BB0_361;
	and.b32  	%r813, %r1648, %r1645;
	setp.eq.s32 	%p161, %r813, 0;
	ld.shared.f32 	%f98, [%r281+32768];
	shl.b32 	%r814, %r280, 2;
	add.s32 	%r283, %r30, %r814;
	ld.shared.f32 	%f99, [%r283+32768];
	setp.leu.f32 	%p162, %f98, %f99;
	setp.geu.f32 	%p163, %f98, %f99;
	selp.u32 	%r815, -1, 0, %p163;
	selp.u32 	%r816, -1, 0, %p162;
	selp.b32 	%r817, %r816, %r815, %p161;
	and.b32  	%r818, %r817, 1;
	setp.eq.b32 	%p164, %r818, 1;
	@%p164 bra 	$L__BB0_361;
	st.shared.f32 	[%r281+32768], %f99;
	st.shared.f32 	[%r283+32768], %f98;
	ld.shared.u32 	%r819, [%r282+32768];
	shl.b32 	%r820, %r280, 2;
	add.s32 	%r821, %r31, %r820;
	ld.shared.u32 	%r822, [%r821+32768];
	st.shared.u32 	[%r282+32768], %r822;
	st.shared.u32 	[%r821+32768], %r819;
$L__BB0_361:
	add.s32 	%r284, %r1648, 1;
	xor.b32  	%r285, %r284, %r278;
	setp.le.u32 	%p165, %r285, %r284;
	@%p165 bra 	$L__BB0_364;
	and.b32  	%r823, %r284, %r1645;
	setp.eq.s32 	%p166, %r823, 0;
	ld.shared.f32 	%f100, [%r281+32772];
	shl.b32 	%r824, %r285, 2;
	add.s32 	%r286, %r30, %r824;
	ld.shared.f32 	%f101, [%r286+32768];
	setp.leu.f32 	%p167, %f100, %f101;
	setp.geu.f32 	%p168, %f100, %f101;
	selp.u32 	%r825, -1, 0, %p168;
	selp.u32 	%r826, -1, 0, %p167;
	selp.b32 	%r827, %r826, %r825, %p166;
	and.b32  	%r828, %r827, 1;
	setp.eq.b32 	%p169, %r828, 1;
	@%p169 bra 	$L__BB0_364;
	st.shared.f32 	[%r281+32772], %f101;
	st.shared.f32 	[%r286+32768], %f100;
	ld.shared.u32 	%r829, [%r282+32772];
	shl.b32 	%r830, %r285, 2;
	add.s32 	%r831, %r31, %r830;
	ld.shared.u32 	%r832, [%r831+32768];
	st.shared.u32 	[%r282+32772], %r832;
	st.shared.u32 	[%r831+32768], %r829;
$L__BB0_364:
	add.s32 	%r287, %r1648, 2;
	xor.b32  	%r288, %r287, %r278;
	setp.le.u32 	%p170, %r288, %r287;
	@%p170 bra 	$L__BB0_367;
	and.b32  	%r833, %r287, %r1645;
	setp.eq.s32 	%p171, %r833, 0;
	ld.shared.f32 	%f102, [%r281+32776];
	shl.b32 	%r834, %r288, 2;
	add.s32 	%r289, %r30, %r834;
	ld.shared.f32 	%f103, [%r289+32768];
	setp.leu.f32 	%p172, %f102, %f103;
	setp.geu.f32 	%p173, %f102, %f103;
	selp.u32 	%r835, -1, 0, %p173;
	selp.u32 	%r836, -1, 0, %p172;
	selp.b32 	%r837, %r836, %r835, %p171;
	and.b32  	%r838, %r837, 1;
	setp.eq.b32 	%p174, %r838, 1;
	@%p174 bra 	$L__BB0_367;
	st.shared.f32 	[%r281+32776], %f103;
	st.shared.f32 	[%r289+32768], %f102;
	ld.shared.u32 	%r839, [%r282+32776];
	shl.b32 	%r840, %r288, 2;
	add.s32 	%r841, %r31, %r840;
	ld.shared.u32 	%r842, [%r841+32768];
	st.shared.u32 	[%r282+32776], %r842;
	st.shared.u32 	[%r841+32768], %r839;
$L__BB0_367:
	add.s32 	%r290, %r1648, 3;
	xor.b32  	%r291, %r290, %r278;
	setp.le.u32 	%p175, %r291, %r290;
	@%p175 bra 	$L__BB0_370;
	and.b32  	%r843, %r290, %r1645;
	setp.eq.s32 	%p176, %r843, 0;
	ld.shared.f32 	%f104, [%r281+32780];
	shl.b32 	%r844, %r291, 2;
	add.s32 	%r292, %r30, %r844;
	ld.shared.f32 	%f105, [%r292+32768];
	setp.leu.f32 	%p177, %f104, %f105;
	setp.geu.f32 	%p178, %f104, %f105;
	selp.u32 	%r845, -1, 0, %p178;
	selp.u32 	%r846, -1, 0, %p177;
	selp.b32 	%r847, %r846, %r845, %p176;
	and.b32  	%r848, %r847, 1;
	setp.eq.b32 	%p179, %r848, 1;
	@%p179 bra 	$L__BB0_370;
	st.shared.f32 	[%r281+32780], %f105;
	st.shared.f32 	[%r292+32768], %f104;
	ld.shared.u32 	%r849, [%r282+32780];
	shl.b32 	%r850, %r291, 2;
	add.s32 	%r851, %r31, %r850;
	ld.shared.u32 	%r852, [%r851+32768];
	st.shared.u32 	[%r282+32780], %r852;
	st.shared.u32 	[%r851+32768], %r849;
$L__BB0_370:
	add.s32 	%r1648, %r1648, 4;
	setp.eq.s32 	%p180, %r1648, %r39;
	mov.u32 	%r1646, %r39;
	@%p180 bra 	$L__BB0_343;
	bra.uni 	$L__BB0_358;
$L__BB0_371:
	shr.s32 	%r1655, %r1653, 1;
	setp.lt.s32 	%p225, %r1655, 1;
	@%p225 bra 	$L__BB0_372;
	bra.uni 	$L__BB0_407;
$L__BB0_372:
	shl.b32 	%r1653, %r1653, 1;
	setp.gt.s32 	%p267, %r1653, %r486;
	@%p267 bra 	$L__BB0_373;
	bra.uni 	$L__BB0_371;
$L__BB0_373:
	@%p201 bra 	$L__BB0_385;
	setp.lt.u32 	%p269, %r33, 7;
	mov.b32 	%r1659, 0;
	@%p269 bra 	$L__BB0_377;
	mov.b32 	%r1657, 0;
$L__BB0_376:
	.pragma "nounroll";
	shl.b32 	%r1008, %r1657, 2;
	add.s32 	%r1009, %r30, %r1008;
	ld.shared.f32 	%f233, [%r1009+32768];
	add.s32 	%r1010, %r27, %r1008;
	st.shared.f32 	[%r1010+32768], %f233;
	add.s32 	%r1011, %r1010, %r1;
	ld.shared.u32 	%r1012, [%r1011+32768];
	add.s32 	%r1013, %r29, %r1008;
	st.shared.u32 	[%r1013], %r1012;
	ld.shared.f32 	%f234, [%r1009+32772];
	st.shared.f32 	[%r1010+32772], %f234;
	ld.shared.u32 	%r1014, [%r1011+32772];
	st.shared.u32 	[%r1013+4], %r1014;
	ld.shared.f32 	%f235, [%r1009+32776];
	st.shared.f32 	[%r1010+32776], %f235;
	ld.shared.u32 	%r1015, [%r1011+32776];
	st.shared.u32 	[%r1013+8], %r1015;
	ld.shared.f32 	%f236, [%r1009+32780];
	st.shared.f32 	[%r1010+32780], %f236;
	ld.shared.u32 	%r1016, [%r1011+32780];
	st.shared.u32 	[%r1013+12], %r1016;
	ld.shared.f32 	%f237, [%r1009+32784];
	st.shared.f32 	[%r1010+32784], %f237;
	ld.shared.u32 	%r1017, [%r1011+32784];
	st.shared.u32 	[%r1013+16], %r1017;
	ld.shared.f32 	%f238, [%r1009+32788];
	st.shared.f32 	[%r1010+32788], %f238;
	ld.shared.u32 	%r1018, [%r1011+32788];
	st.shared.u32 	[%r1013+20], %r1018;
	ld.shared.f32 	%f239, [%r1009+32792];
	st.shared.f32 	[%r1010+32792], %f239;
	ld.shared.u32 	%r1019, [%r1011+32792];
	st.shared.u32 	[%r1013+24], %r1019;
	ld.shared.f32 	%f240, [%r1009+32796];
	st.shared.f32 	[%r1010+32796], %f240;
	ld.shared.u32 	%r1020, [%r1011+32796];
	st.shared.u32 	[%r1013+28], %r1020;
	add.s32 	%r1657, %r1657, 8;
	setp.ne.s32 	%p270, %r1657, %r40;
	mov.u32 	%r1659, %r40;
	@%p270 bra 	$L__BB0_376;
$L__BB0_377:
	setp.eq.s32 	%p271, %r35, 0;
	@%p271 bra 	$L__BB0_385;
	setp.lt.u32 	%p272, %r36, 3;
	@%p272 bra 	$L__BB0_380;
	shl.b32 	%r1021, %r1659, 2;
	add.s32 	%r1022, %r30, %r1021;
	ld.shared.f32 	%f241, [%r1022+32768];
	add.s32 	%r1023, %r27, %r1021;
	st.shared.f32 	[%r1023+32768], %f241;
	add.s32 	%r1024, %r1023, %r1;
	ld.shared.u32 	%r1025, [%r1024+32768];
	add.s32 	%r1026, %r29, %r1021;
	st.shared.u32 	[%r1026], %r1025;
	ld.shared.f32 	%f242, [%r1022+32772];
	st.shared.f32 	[%r1023+32772], %f242;
	ld.shared.u32 	%r1027, [%r1024+32772];
	st.shared.u32 	[%r1026+4], %r1027;
	ld.shared.f32 	%f243, [%r1022+32776];
	st.shared.f32 	[%r1023+32776], %f243;
	ld.shared.u32 	%r1028, [%r1024+32776];
	st.shared.u32 	[%r1026+8], %r1028;
	ld.shared.f32 	%f244, [%r1022+32780];
	st.shared.f32 	[%r1023+32780], %f244;
	ld.shared.u32 	%r1029, [%r1024+32780];
	st.shared.u32 	[%r1026+12], %r1029;
	add.s32 	%r1659, %r1659, 4;
$L__BB0_380:
	setp.eq.s32 	%p273, %r37, 0;
	@%p273 bra 	$L__BB0_385;
	setp.eq.s32 	%p274, %r38, 0;
	@%p274 bra 	$L__BB0_383;
	shl.b32 	%r1030, %r1659, 2;
	add.s32 	%r1031, %r30, %r1030;
	ld.shared.f32 	%f245, [%r1031+32768];
	add.s32 	%r1032, %r27, %r1030;
	st.shared.f32 	[%r1032+32768], %f245;
	add.s32 	%r1033, %r1032, %r1;
	ld.shared.u32 	%r1034, [%r1033+32768];
	add.s32 	%r1035, %r29, %r1030;
	st.shared.u32 	[%r1035], %r1034;
	ld.shared.f32 	%f246, [%r1031+32772];
	st.shared.f32 	[%r1032+32772], %f246;
	ld.shared.u32 	%r1036, [%r1033+32772];
	st.shared.u32 	[%r1035+4], %r1036;
	add.s32 	%r1659, %r1659, 2;
$L__BB0_383:
	setp.eq.s32 	%p275, %r41, 0;
	@%p275 bra 	$L__BB0_385;
	shl.b32 	%r1037, %r1659, 2;
	add.s32 	%r1038, %r30, %r1037;
	ld.shared.f32 	%f247, [%r1038+32768];
	add.s32 	%r1039, %r27, %r1037;
	st.shared.f32 	[%r1039+32768], %f247;
	add.s32 	%r1040, %r1039, %r1;
	ld.shared.u32 	%r1041, [%r1040+32768];
	add.s32 	%r1042, %r29, %r1037;
	st.shared.u32 	[%r1042], %r1041;
$L__BB0_385:
	ld.shared.f32 	%f248, [%r34+-4];
	st.shared.f32 	[%r8+32784], %f248;
	mov.b32 	%r1043, 0;
	st.shared.u32 	[%r8+32768], %r1043;
$L__BB0_386:
	bar.warp.sync 	-1;
	add.s32 	%r1599, %r1599, 32;
	setp.lt.s32 	%p276, %r1599, %r44;
	@%p276 bra 	$L__BB0_26;
$L__BB0_387:
	bar.sync 	0;
	add.s32 	%r1597, %r1597, 4096;
	setp.lt.s32 	%p277, %r1597, %r485;
	@%p277 bra 	$L__BB0_21;
$L__BB0_388:
	setp.ge.s32 	%p278, %r7, %r484;
	@%p278 bra 	$L__BB0_527;
	cvt.u32.u64 	%r1044, %rd3;
	shl.b32 	%r1045, %r1044, 2;
	add.s32 	%r355, %r2, %r1045;
	mov.u32 	%r1046, smem;
	add.s32 	%r1047, %r1046, %r1045;
	add.s32 	%r356, %r1047, 32768;
	bar.warp.sync 	-1;
	setp.ne.s32 	%p279, %r1684, 0;
	@%p279 bra 	$L__BB0_521;
	ld.shared.u32 	%r1664, [%r8+32768];
	setp.lt.s32 	%p280, %r1664, 1;
	@%p280 bra 	$L__BB0_521;
	add.s32 	%r358, %r355, %r3;
	add.s32 	%r359, %r355, %r1;
	setp.ge.s32 	%p281, %r1664, %r486;
	@%p281 bra 	$L__BB0_431;
	sub.s32 	%r360, %r486, %r1664;
	and.b32  	%r361, %r360, 7;
	sub.s32 	%r1048, %r1664, %r486;
	setp.gt.u32 	%p282, %r1048, -8;
	@%p282 bra 	$L__BB0_423;
	and.b32  	%r362, %r360, -8;
	mov.b32 	%r1665, 0;
	bra.uni 	$L__BB0_422;
$L__BB0_394:
	setp.eq.s32 	%p248, %r37, 0;
	@%p248 bra 	$L__BB0_406;
	xor.b32  	%r318, %r1654, %r329;
	setp.le.s32 	%p249, %r318, %r1654;
	shl.b32 	%r975, %r1654, 2;
	add.s32 	%r319, %r30, %r975;
	add.s32 	%r320, %r31, %r975;
	@%p249 bra 	$L__BB0_398;
	and.b32  	%r976, %r1654, %r1653;
	setp.eq.s32 	%p250, %r976, 0;
	ld.shared.f32 	%f121, [%r319+32768];
	shl.b32 	%r977, %r318, 2;
	add.s32 	%r321, %r30, %r977;
	ld.shared.f32 	%f122, [%r321+32768];
	setp.leu.f32 	%p251, %f121, %f122;
	setp.geu.f32 	%p252, %f121, %f122;
	selp.u32 	%r978, -1, 0, %p252;
	selp.u32 	%r979, -1, 0, %p251;
	selp.b32 	%r980, %r979, %r978, %p250;
	and.b32  	%r981, %r980, 1;
	setp.eq.b32 	%p253, %r981, 1;
	@%p253 bra 	$L__BB0_398;
	st.shared.f32 	[%r319+32768], %f122;
	st.shared.f32 	[%r321+32768], %f121;
	ld.shared.u32 	%r982, [%r320+32768];
	shl.b32 	%r983, %r318, 2;
	add.s32 	%r984, %r31, %r983;
	ld.shared.u32 	%r985, [%r984+32768];
	st.shared.u32 	[%r320+32768], %r985;
	st.shared.u32 	[%r984+32768], %r982;
$L__BB0_398:
	setp.eq.s32 	%p254, %r37, 1;
	add.s32 	%r322, %r1654, 1;
	@%p254 bra 	$L__BB0_406;
	xor.b32  	%r323, %r322, %r329;
	setp.le.s32 	%p255, %r323, %r322;
	@%p255 bra 	$L__BB0_402;
	and.b32  	%r986, %r322, %r1653;
	setp.eq.s32 	%p256, %r986, 0;
	ld.shared.f32 	%f123, [%r319+32772];
	shl.b32 	%r987, %r323, 2;
	add.s32 	%r324, %r30, %r987;
	ld.shared.f32 	%f124, [%r324+32768];
	setp.leu.f32 	%p257, %f123, %f124;
	setp.geu.f32 	%p258, %f123, %f124;
	selp.u32 	%r988, -1, 0, %p258;
	selp.u32 	%r989, -1, 0, %p257;
	selp.b32 	%r990, %r989, %r988, %p256;
	and.b32  	%r991, %r990, 1;
	setp.eq.b32 	%p259, %r991, 1;
	@%p259 bra 	$L__BB0_402;
	st.shared.f32 	[%r319+32772], %f124;
	st.shared.f32 	[%r324+32768], %f123;
	ld.shared.u32 	%r992, [%r320+32772];
	shl.b32 	%r993, %r323, 2;
	add.s32 	%r994, %r31, %r993;
	ld.shared.u32 	%r995, [%r994+32768];
	st.shared.u32 	[%r320+32772], %r995;
	st.shared.u32 	[%r994+32768], %r992;
$L__BB0_402:
	setp.eq.s32 	%p260, %r37, 2;
	add.s32 	%r325, %r1654, 2;
	@%p260 bra 	$L__BB0_406;
	xor.b32  	%r326, %r325, %r329;
	setp.le.s32 	%p261, %r326, %r325;
	@%p261 bra 	$L__BB0_406;
	and.b32  	%r996, %r325, %r1653;
	setp.eq.s32 	%p262, %r996, 0;
	ld.shared.f32 	%f125, [%r319+32776];
	shl.b32 	%r997, %r326, 2;
	add.s32 	%r327, %r30, %r997;
	ld.shared.f32 	%f126, [%r327+32768];
	setp.leu.f32 	%p263, %f125, %f126;
	setp.geu.f32 	%p264, %f125, %f126;
	selp.u32 	%r998, -1, 0, %p264;
	selp.u32 	%r999, -1, 0, %p263;
	selp.b32 	%r1000, %r999, %r998, %p262;
	and.b32  	%r1001, %r1000, 1;
	setp.eq.b32 	%p265, %r1001, 1;
	@%p265 bra 	$L__BB0_406;
	st.shared.f32 	[%r319+32776], %f126;
	st.shared.f32 	[%r327+32768], %f125;
	ld.shared.u32 	%r1002, [%r320+32776];
	shl.b32 	%r1003, %r326, 2;
	add.s32 	%r1004, %r31, %r1003;
	ld.shared.u32 	%r1005, [%r1004+32768];
	st.shared.u32 	[%r320+32776], %r1005;
	st.shared.u32 	[%r1004+32768], %r1002;
$L__BB0_406:
	shr.u32 	%r1655, %r329, 1;
	setp.lt.u32 	%p266, %r329, 2;
	@%p266 bra 	$L__BB0_372;
$L__BB0_407:
	mov.u32 	%r329, %r1655;
	setp.lt.u32 	%p226, %r33, 3;
	mov.b32 	%r1654, 0;
	@%p226 bra 	$L__BB0_394;
	mov.b32 	%r1656, 0;
$L__BB0_409:
	xor.b32  	%r331, %r1656, %r329;
	setp.le.u32 	%p227, %r331, %r1656;
	shl.b32 	%r934, %r1656, 2;
	add.s32 	%r332, %r30, %r934;
	add.s32 	%r333, %r31, %r934;
	@%p227 bra 	$L__BB0_412;
	and.b32  	%r935, %r1656, %r1653;
	setp.eq.s32 	%p228, %r935, 0;
	ld.shared.f32 	%f127, [%r332+32768];
	shl.b32 	%r936, %r331, 2;
	add.s32 	%r334, %r30, %r936;
	ld.shared.f32 	%f128, [%r334+32768];
	setp.leu.f32 	%p229, %f127, %f128;
	setp.geu.f32 	%p230, %f127, %f128;
	selp.u32 	%r937, -1, 0, %p230;
	selp.u32 	%r938, -1, 0, %p229;
	selp.b32 	%r939, %r938, %r937, %p228;
	and.b32  	%r940, %r939, 1;
	setp.eq.b32 	%p231, %r940, 1;
	@%p231 bra 	$L__BB0_412;
	st.shared.f32 	[%r332+32768], %f128;
	st.shared.f32 	[%r334+32768], %f127;
	ld.shared.u32 	%r941, [%r333+32768];
	shl.b32 	%r942, %r331, 2;
	add.s32 	%r943, %r31, %r942;
	ld.shared.u32 	%r944, [%r943+32768];
	st.shared.u32 	[%r333+32768], %r944;
	st.shared.u32 	[%r943+32768], %r941;
$L__BB0_412:
	add.s32 	%r335, %r1656, 1;
	xor.b32  	%r336, %r335, %r329;
	setp.le.u32 	%p232, %r336, %r335;
	@%p232 bra 	$L__BB0_415;
	and.b32  	%r945, %r335, %r1653;
	setp.eq.s32 	%p233, %r945, 0;
	ld.shared.f32 	%f129, [%r332+32772];
	shl.b32 	%r946, %r336, 2;
	add.s32 	%r337, %r30, %r946;
	ld.shared.f32 	%f130, [%r337+32768];
	setp.leu.f32 	%p234, %f129, %f130;
	setp.geu.f32 	%p235, %f129, %f130;
	selp.u32 	%r947, -1, 0, %p235;
	selp.u32 	%r948, -1, 0, %p234;
	selp.b32 	%r949, %r948, %r947, %p233;
	and.b32  	%r950, %r949, 1;
	setp.eq.b32 	%p236, %r950, 1;
	@%p236 bra 	$L__BB0_415;
	st.shared.f32 	[%r332+32772], %f130;
	st.shared.f32 	[%r337+32768], %f129;
	ld.shared.u32 	%r951, [%r333+32772];
	shl.b32 	%r952, %r336, 2;
	add.s32 	%r953, %r31, %r952;
	ld.shared.u32 	%r954, [%r953+32768];
	st.shared.u32 	[%r333+32772], %r954;
	st.shared.u32 	[%r953+32768], %r951;
$L__BB0_415:
	add.s32 	%r338, %r1656, 2;
	xor.b32  	%r339, %r338, %r329;
	setp.le.u32 	%p237, %r339, %r338;
	@%p237 bra 	$L__BB0_418;
	and.b32  	%r955, %r338, %r1653;
	setp.eq.s32 	%p238, %r955, 0;
	ld.shared.f32 	%f131, [%r332+32776];
	shl.b32 	%r956, %r339, 2;
	add.s32 	%r340, %r30, %r956;
	ld.shared.f32 	%f132, [%r340+32768];
	setp.leu.f32 	%p239, %f131, %f132;
	setp.geu.f32 	%p240, %f131, %f132;
	selp.u32 	%r957, -1, 0, %p240;
	selp.u32 	%r958, -1, 0, %p239;
	selp.b32 	%r959, %r958, %r957, %p238;
	and.b32  	%r960, %r959, 1;
	setp.eq.b32 	%p241, %r960, 1;
	@%p241 bra 	$L__BB0_418;
	st.shared.f32 	[%r332+32776], %f132;
	st.shared.f32 	[%r340+32768], %f131;
	ld.shared.u32 	%r961, [%r333+32776];
	shl.b32 	%r962, %r339, 2;
	add.s32 	%r963, %r31, %r962;
	ld.shared.u32 	%r964, [%r963+32768];
	st.shared.u32 	[%r333+32776], %r964;
	st.shared.u32 	[%r963+32768], %r961;
$L__BB0_418:
	add.s32 	%r341, %r1656, 3;
	xor.b32  	%r342, %r341, %r329;
	setp.le.u32 	%p242, %r342, %r341;
	@%p242 bra 	$L__BB0_421;
	and.b32  	%r965, %r341, %r1653;
	setp.eq.s32 	%p243, %r965, 0;
	ld.shared.f32 	%f133, [%r332+32780];
	shl.b32 	%r966, %r342, 2;
	add.s32 	%r343, %r30, %r966;
	ld.shared.f32 	%f134, [%r343+32768];
	setp.leu.f32 	%p244, %f133, %f134;
	setp.geu.f32 	%p245, %f133, %f134;
	selp.u32 	%r967, -1, 0, %p245;
	selp.u32 	%r968, -1, 0, %p244;
	selp.b32 	%r969, %r968, %r967, %p243;
	and.b32  	%r970, %r969, 1;
	setp.eq.b32 	%p246, %r970, 1;
	@%p246 bra 	$L__BB0_421;
	st.shared.f32 	[%r332+32780], %f134;
	st.shared.f32 	[%r343+32768], %f133;
	ld.shared.u32 	%r971, [%r333+32780];
	shl.b32 	%r972, %r342, 2;
	add.s32 	%r973, %r31, %r972;
	ld.shared.u32 	%r974, [%r973+32768];
	st.shared.u32 	[%r333+32780], %r974;
	st.shared.u32 	[%r973+32768], %r971;
$L__BB0_421:
	add.s32 	%r1656, %r1656, 4;
	setp.eq.s32 	%p247, %r1656, %r39;
	mov.u32 	%r1654, %r39;
	@%p247 bra 	$L__BB0_394;
	bra.uni 	$L__BB0_409;
$L__BB0_422:
	.pragma "nounroll";
	shl.b32 	%r1050, %r1664, 2;
	add.s32 	%r1051, %r358, %r1050;
	mov.b32 	%r1052, 2139095039;
	st.shared.u32 	[%r1051+32768], %r1052;
	add.s32 	%r1053, %r359, %r1050;
	mov.b32 	%r1054, -1;
	st.shared.u32 	[%r1053+32768], %r1054;
	st.shared.u32 	[%r1051+32772], %r1052;
	st.shared.u32 	[%r1053+32772], %r1054;
	st.shared.u32 	[%r1051+32776], %r1052;
	st.shared.u32 	[%r1053+32776], %r1054;
	st.shared.u32 	[%r1051+32780], %r1052;
	st.shared.u32 	[%r1053+32780], %r1054;
	st.shared.u32 	[%r1051+32784], %r1052;
	st.shared.u32 	[%r1053+32784], %r1054;
	st.shared.u32 	[%r1051+32788], %r1052;
	st.shared.u32 	[%r1053+32788], %r1054;
	st.shared.u32 	[%r1051+32792], %r1052;
	st.shared.u32 	[%r1053+32792], %r1054;
	st.shared.u32 	[%r1051+32796], %r1052;
	st.shared.u32 	[%r1053+32796], %r1054;
	add.s32 	%r1664, %r1664, 8;
	add.s32 	%r1665, %r1665, 8;
	setp.eq.s32 	%p283, %r1665, %r362;
	@%p283 bra 	$L__BB0_423;
	bra.uni 	$L__BB0_422;
$L__BB0_423:
	setp.eq.s32 	%p284, %r361, 0;
	@%p284 bra 	$L__BB0_431;
	and.b32  	%r364, %r360, 3;
	setp.lt.u32 	%p285, %r361, 4;
	@%p285 bra 	$L__BB0_426;
	shl.b32 	%r1055, %r1664, 2;
	add.s32 	%r1056, %r358, %r1055;
	mov.b32 	%r1057, 2139095039;
	st.shared.u32 	[%r1056+32768], %r1057;
	add.s32 	%r1058, %r359, %r1055;
	mov.b32 	%r1059, -1;
	st.shared.u32 	[%r1058+32768], %r1059;
	st.shared.u32 	[%r1056+32772], %r1057;
	st.shared.u32 	[%r1058+32772], %r1059;
	st.shared.u32 	[%r1056+32776], %r1057;
	st.shared.u32 	[%r1058+32776], %r1059;
	st.shared.u32 	[%r1056+32780], %r1057;
	st.shared.u32 	[%r1058+32780], %r1059;
	add.s32 	%r1664, %r1664, 4;
$L__BB0_426:
	setp.eq.s32 	%p286, %r364, 0;
	@%p286 bra 	$L__BB0_431;
	setp.eq.s32 	%p287, %r364, 1;
	@%p287 bra 	$L__BB0_429;
	shl.b32 	%r1060, %r1664, 2;
	add.s32 	%r1061, %r358, %r1060;
	mov.b32 	%r1062, 2139095039;
	st.shared.u32 	[%r1061+32768], %r1062;
	add.s32 	%r1063, %r359, %r1060;
	mov.b32 	%r1064, -1;
	st.shared.u32 	[%r1063+32768], %r1064;
	st.shared.u32 	[%r1061+32772], %r1062;
	st.shared.u32 	[%r1063+32772], %r1064;
	add.s32 	%r1664, %r1664, 2;
$L__BB0_429:
	and.b32  	%r1065, %r360, 1;
	setp.eq.b32 	%p288, %r1065, 1;
	not.pred 	%p289, %p288;
	@%p289 bra 	$L__BB0_431;
	shl.b32 	%r1066, %r1664, 2;
	add.s32 	%r1067, %r358, %r1066;
	mov.b32 	%r1068, 2139095039;
	st.shared.u32 	[%r1067+32768], %r1068;
	add.s32 	%r1069, %r359, %r1066;
	mov.b32 	%r1070, -1;
	st.shared.u32 	[%r1069+32768], %r1070;
$L__BB0_431:
	setp.lt.s32 	%p290, %r486, 2;
	@%p290 bra 	$L__BB0_435;
	add.s32 	%r369, %r486, -1;
	and.b32  	%r370, %r486, 3;
	and.b32  	%r371, %r486, 2147483644;
	mov.b32 	%r1666, 2;
$L__BB0_433:
	shr.s32 	%r1668, %r1666, 1;
	setp.lt.s32 	%p291, %r1668, 1;
	@%p291 bra 	$L__BB0_434;
	bra.uni 	$L__BB0_491;
$L__BB0_434:
	shl.b32 	%r1666, %r1666, 1;
	setp.gt.s32 	%p333, %r1666, %r486;
	@%p333 bra 	$L__BB0_435;
	bra.uni 	$L__BB0_433;
$L__BB0_435:
	add.s32 	%r378, %r355, 32768;
	setp.lt.s32 	%p334, %r486, 1;
	@%p334 bra 	$L__BB0_476;
	add.s32 	%r1147, %r486, -1;
	and.b32  	%r379, %r486, 7;
	setp.lt.u32 	%p335, %r1147, 7;
	mov.b32 	%r1670, 0;
	@%p335 bra 	$L__BB0_455;
	and.b32  	%r1670, %r486, 2147483640;
	mov.b32 	%r1673, 0;
$L__BB0_438:
	.pragma "nounroll";
	not.b32 	%r1149, %r1673;
	add.s32 	%r1150, %r486, %r1149;
	shl.b32 	%r1151, %r1673, 2;
	add.s32 	%r429, %r358, %r1151;
	ld.shared.f32 	%f249, [%r429+32768];
	shl.b32 	%r1152, %r1150, 2;
	add.s32 	%r1153, %r355, %r1152;
	ld.shared.f32 	%f156, [%r1153+32768];
	setp.gtu.f32 	%p336, %f156, %f249;
	add.s32 	%r430, %r356, %r1152;
	add.s32 	%r431, %r359, %r1151;
	@%p336 bra 	$L__BB0_440;
	st.shared.f32 	[%r429+32768], %f156;
	ld.shared.u32 	%r1154, [%r430];
	st.shared.u32 	[%r431+32768], %r1154;
$L__BB0_440:
	sub.s32 	%r1155, %r486, %r1673;
	ld.shared.f32 	%f250, [%r429+32772];
	shl.b32 	%r1156, %r1155, 2;
	add.s32 	%r432, %r378, %r1156;
	ld.shared.f32 	%f157, [%r432+-8];
	setp.gtu.f32 	%p337, %f157, %f250;
	@%p337 bra 	$L__BB0_442;
	st.shared.f32 	[%r429+32772], %f157;
	ld.shared.u32 	%r1157, [%r430+-4];
	st.shared.u32 	[%r431+32772], %r1157;
$L__BB0_442:
	ld.shared.f32 	%f251, [%r429+32776];
	ld.shared.f32 	%f158, [%r432+-12];
	setp.gtu.f32 	%p338, %f158, %f251;
	@%p338 bra 	$L__BB0_444;
	st.shared.f32 	[%r429+32776], %f158;
	ld.shared.u32 	%r1158, [%r430+-8];
	st.shared.u32 	[%r431+32776], %r1158;
$L__BB0_444:
	ld.shared.f32 	%f252, [%r429+32780];
	ld.shared.f32 	%f159, [%r432+-16];
	setp.gtu.f32 	%p339, %f159, %f252;
	@%p339 bra 	$L__BB0_446;
	st.shared.f32 	[%r429+32780], %f159;
	ld.shared.u32 	%r1159, [%r430+-12];
	st.shared.u32 	[%r431+32780], %r1159;
$L__BB0_446:
	ld.shared.f32 	%f253, [%r429+32784];
	ld.shared.f32 	%f160, [%r432+-20];
	setp.gtu.f32 	%p340, %f160, %f253;
	@%p340 bra 	$L__BB0_448;
	st.shared.f32 	[%r429+32784], %f160;
	ld.shared.u32 	%r1160, [%r430+-16];
	st.shared.u32 	[%r431+32784], %r1160;
$L__BB0_448:
	ld.shared.f32 	%f254, [%r429+32788];
	ld.shared.f32 	%f161, [%r432+-24];
	setp.gtu.f32 	%p341, %f161, %f254;
	@%p341 bra 	$L__BB0_450;
	st.shared.f32 	[%r429+32788], %f161;
	ld.shared.u32 	%r1161, [%r430+-20];
	st.shared.u32 	[%r431+32788], %r1161;
$L__BB0_450:
	ld.shared.f32 	%f255, [%r429+32792];
	ld.shared.f32 	%f162, [%r432+-28];
	setp.gtu.f32 	%p342, %f162, %f255;
	@%p342 bra 	$L__BB0_452;
	st.shared.f32 	[%r429+32792], %f162;
	ld.shared.u32 	%r1162, [%r430+-24];
	st.shared.u32 	[%r431+32792], %r1162;
$L__BB0_452:
	ld.shared.f32 	%f256, [%r429+32796];
	ld.shared.f32 	%f163, [%r432+-32];
	setp.gtu.f32 	%p343, %f163, %f256;
	@%p343 bra 	$L__BB0_454;
	st.shared.f32 	[%r429+32796], %f163;
	ld.shared.u32 	%r1163, [%r430+-28];
	st.shared.u32 	[%r431+32796], %r1163;
$L__BB0_454:
	add.s32 	%r1673, %r1673, 8;
	setp.eq.s32 	%p344, %r1673, %r1670;
	@%p344 bra 	$L__BB0_455;
	bra.uni 	$L__BB0_438;
$L__BB0_455:
	setp.eq.s32 	%p345, %r379, 0;
	@%p345 bra 	$L__BB0_476;
	and.b32  	%r411, %r486, 3;
	setp.lt.u32 	%p346, %r379, 4;
	@%p346 bra 	$L__BB0_466;
	not.b32 	%r1164, %r1670;
	add.s32 	%r1165, %r486, %r1164;
	shl.b32 	%r1166, %r1670, 2;
	add.s32 	%r412, %r358, %r1166;
	ld.shared.f32 	%f257, [%r412+32768];
	shl.b32 	%r1167, %r1165, 2;
	add.s32 	%r1168, %r355, %r1167;
	ld.shared.f32 	%f149, [%r1168+32768];
	setp.gtu.f32 	%p347, %f149, %f257;
	add.s32 	%r413, %r356, %r1167;
	add.s32 	%r414, %r359, %r1166;
	@%p347 bra 	$L__BB0_459;
	st.shared.f32 	[%r412+32768], %f149;
	ld.shared.u32 	%r1169, [%r413];
	st.shared.u32 	[%r414+32768], %r1169;
$L__BB0_459:
	sub.s32 	%r1170, %r486, %r1670;
	ld.shared.f32 	%f258, [%r412+32772];
	shl.b32 	%r1171, %r1170, 2;
	add.s32 	%r415, %r378, %r1171;
	ld.shared.f32 	%f150, [%r415+-8];
	setp.gtu.f32 	%p348, %f150, %f258;
	@%p348 bra 	$L__BB0_461;
	st.shared.f32 	[%r412+32772], %f150;
	ld.shared.u32 	%r1172, [%r413+-4];
	st.shared.u32 	[%r414+32772], %r1172;
$L__BB0_461:
	ld.shared.f32 	%f259, [%r412+32776];
	ld.shared.f32 	%f151, [%r415+-12];
	setp.gtu.f32 	%p349, %f151, %f259;
	@%p349 bra 	$L__BB0_463;
	st.shared.f32 	[%r412+32776], %f151;
	ld.shared.u32 	%r1173, [%r413+-8];
	st.shared.u32 	[%r414+32776], %r1173;
$L__BB0_463:
	ld.shared.f32 	%f260, [%r412+32780];
	ld.shared.f32 	%f152, [%r415+-16];
	setp.gtu.f32 	%p350, %f152, %f260;
	@%p350 bra 	$L__BB0_465;
	st.shared.f32 	[%r412+32780], %f152;
	ld.shared.u32 	%r1174, [%r413+-12];
	st.shared.u32 	[%r414+32780], %r1174;
$L__BB0_465:
	add.s32 	%r1670, %r1670, 4;
$L__BB0_466:
	setp.eq.s32 	%p351, %r411, 0;
	@%p351 bra 	$L__BB0_476;
	setp.eq.s32 	%p352, %r411, 1;
	@%p352 bra 	$L__BB0_473;
	not.b32 	%r1175, %r1670;
	add.s32 	%r1176, %r486, %r1175;
	shl.b32 	%r1177, %r1670, 2;
	add.s32 	%r418, %r358, %r1177;
	ld.shared.f32 	%f261, [%r418+32768];
	shl.b32 	%r1178, %r1176, 2;
	add.s32 	%r1179, %r355, %r1178;
	ld.shared.f32 	%f153, [%r1179+32768];
	setp.gtu.f32 	%p353, %f153, %f261;
	add.s32 	%r419, %r356, %r1178;
	add.s32 	%r420, %r359, %r1177;
	@%p353 bra 	$L__BB0_470;
	st.shared.f32 	[%r418+32768], %f153;
	ld.shared.u32 	%r1180, [%r419];
	st.shared.u32 	[%r420+32768], %r1180;
$L__BB0_470:
	sub.s32 	%r1181, %r486, %r1670;
	ld.shared.f32 	%f262, [%r418+32772];
	shl.b32 	%r1182, %r1181, 2;
	add.s32 	%r1183, %r378, %r1182;
	ld.shared.f32 	%f154, [%r1183+-8];
	setp.gtu.f32 	%p354, %f154, %f262;
	@%p354 bra 	$L__BB0_472;
	st.shared.f32 	[%r418+32772], %f154;
	ld.shared.u32 	%r1184, [%r419+-4];
	st.shared.u32 	[%r420+32772], %r1184;
$L__BB0_472:
	add.s32 	%r1670, %r1670, 2;
$L__BB0_473:
	and.b32  	%r1185, %r486, 1;
	setp.eq.b32 	%p355, %r1185, 1;
	not.pred 	%p356, %p355;
	@%p356 bra 	$L__BB0_476;
	not.b32 	%r1186, %r1670;
	add.s32 	%r423, %r486, %r1186;
	shl.b32 	%r1187, %r1670, 2;
	add.s32 	%r424, %r358, %r1187;
	ld.shared.f32 	%f263, [%r424+32768];
	shl.b32 	%r1188, %r423, 2;
	add.s32 	%r1189, %r355, %r1188;
	ld.shared.f32 	%f155, [%r1189+32768];
	setp.gtu.f32 	%p357, %f155, %f263;
	@%p357 bra 	$L__BB0_476;
	st.shared.f32 	[%r424+32768], %f155;
	add.s32 	%r1191, %r356, %r1188;
	ld.shared.u32 	%r1192, [%r1191];
	add.s32 	%r1194, %r359, %r1187;
	st.shared.u32 	[%r1194+32768], %r1192;
$L__BB0_476:
	setp.lt.s32 	%p358, %r486, 2;
	@%p358 bra 	$L__BB0_508;
	add.s32 	%r425, %r486, -1;
	and.b32  	%r426, %r486, 3;
	and.b32  	%r427, %r486, 2147483644;
	mov.b32 	%r1674, 2;
	bra.uni 	$L__BB0_506;
$L__BB0_478:
	setp.eq.s32 	%p314, %r370, 0;
	@%p314 bra 	$L__BB0_490;
	xor.b32  	%r382, %r1667, %r393;
	setp.le.s32 	%p315, %r382, %r1667;
	shl.b32 	%r1115, %r1667, 2;
	add.s32 	%r383, %r358, %r1115;
	add.s32 	%r384, %r359, %r1115;
	@%p315 bra 	$L__BB0_482;
	and.b32  	%r1116, %r1667, %r1666;
	setp.eq.s32 	%p316, %r1116, 0;
	ld.shared.f32 	%f135, [%r383+32768];
	shl.b32 	%r1117, %r382, 2;
	add.s32 	%r385, %r358, %r1117;
	ld.shared.f32 	%f136, [%r385+32768];
	setp.leu.f32 	%p317, %f135, %f136;
	setp.geu.f32 	%p318, %f135, %f136;
	selp.u32 	%r1118, -1, 0, %p318;
	selp.u32 	%r1119, -1, 0, %p317;
	selp.b32 	%r1120, %r1119, %r1118, %p316;
	and.b32  	%r1121, %r1120, 1;
	setp.eq.b32 	%p319, %r1121, 1;
	@%p319 bra 	$L__BB0_482;
	st.shared.f32 	[%r383+32768], %f136;
	st.shared.f32 	[%r385+32768], %f135;
	ld.shared.u32 	%r1122, [%r384+32768];
	add.s32 	%r1124, %r359, %r1117;
	ld.shared.u32 	%r1125, [%r1124+32768];
	st.shared.u32 	[%r384+32768], %r1125;
	st.shared.u32 	[%r1124+32768], %r1122;
$L__BB0_482:
	setp.eq.s32 	%p320, %r370, 1;
	add.s32 	%r386, %r1667, 1;
	@%p320 bra 	$L__BB0_490;
	xor.b32  	%r387, %r386, %r393;
	setp.le.s32 	%p321, %r387, %r386;
	@%p321 bra 	$L__BB0_486;
	and.b32  	%r1126, %r386, %r1666;
	setp.eq.s32 	%p322, %r1126, 0;
	ld.shared.f32 	%f137, [%r383+32772];
	shl.b32 	%r1127, %r387, 2;
	add.s32 	%r388, %r358, %r1127;
	ld.shared.f32 	%f138, [%r388+32768];
	setp.leu.f32 	%p323, %f137, %f138;
	setp.geu.f32 	%p324, %f137, %f138;
	selp.u32 	%r1128, -1, 0, %p324;
	selp.u32 	%r1129, -1, 0, %p323;
	selp.b32 	%r1130, %r1129, %r1128, %p322;
	and.b32  	%r1131, %r1130, 1;
	setp.eq.b32 	%p325, %r1131, 1;
	@%p325 bra 	$L__BB0_486;
	st.shared.f32 	[%r383+32772], %f138;
	st.shared.f32 	[%r388+32768], %f137;
	ld.shared.u32 	%r1132, [%r384+32772];
	add.s32 	%r1134, %r359, %r1127;
	ld.shared.u32 	%r1135, [%r1134+32768];
	st.shared.u32 	[%r384+32772], %r1135;
	st.shared.u32 	[%r1134+32768], %r1132;
$L__BB0_486:
	setp.eq.s32 	%p326, %r370, 2;
	add.s32 	%r389, %r1667, 2;
	@%p326 bra 	$L__BB0_490;
	xor.b32  	%r390, %r389, %r393;
	setp.le.s32 	%p327, %r390, %r389;
	@%p327 bra 	$L__BB0_490;
	and.b32  	%r1136, %r389, %r1666;
	setp.eq.s32 	%p328, %r1136, 0;
	ld.shared.f32 	%f139, [%r383+32776];
	shl.b32 	%r1137, %r390, 2;
	add.s32 	%r391, %r358, %r1137;
	ld.shared.f32 	%f140, [%r391+32768];
	setp.leu.f32 	%p329, %f139, %f140;
	setp.geu.f32 	%p330, %f139, %f140;
	selp.u32 	%r1138, -1, 0, %p330;
	selp.u32 	%r1139, -1, 0, %p329;
	selp.b32 	%r1140, %r1139, %r1138, %p328;
	and.b32  	%r1141, %r1140, 1;
	setp.eq.b32 	%p331, %r1141, 1;
	@%p331 bra 	$L__BB0_490;
	st.shared.f32 	[%r383+32776], %f140;
	st.shared.f32 	[%r391+32768], %f139;
	ld.shared.u32 	%r1142, [%r384+32776];
	add.s32 	%r1144, %r359, %r1137;
	ld.shared.u32 	%r1145, [%r1144+32768];
	st.shared.u32 	[%r384+32776], %r1145;
	st.shared.u32 	[%r1144+32768], %r1142;
$L__BB0_490:
	shr.u32 	%r1668, %r393, 1;
	setp.lt.u32 	%p332, %r393, 2;
	@%p332 bra 	$L__BB0_434;
$L__BB0_491:
	mov.u32 	%r393, %r1668;
	setp.lt.u32 	%p292, %r369, 3;
	mov.b32 	%r1667, 0;
	@%p292 bra 	$L__BB0_478;
	mov.b32 	%r1669, 0;
$L__BB0_493:
	xor.b32  	%r395, %r1669, %r393;
	setp.le.u32 	%p293, %r395, %r1669;
	shl.b32 	%r1074, %r1669, 2;
	add.s32 	%r396, %r358, %r1074;
	add.s32 	%r397, %r359, %r1074;
	@%p293 bra 	$L__BB0_496;
	and.b32  	%r1075, %r1669, %r1666;
	setp.eq.s32 	%p294, %r1075, 0;
	ld.shared.f32 	%f141, [%r396+32768];
	shl.b32 	%r1076, %r395, 2;
	add.s32 	%r398, %r358, %r1076;
	ld.shared.f32 	%f142, [%r398+32768];
	setp.leu.f32 	%p295, %f141, %f142;
	setp.geu.f32 	%p296, %f141, %f142;
	selp.u32 	%r1077, -1, 0, %p296;
	selp.u32 	%r1078, -1, 0, %p295;
	selp.b32 	%r1079, %r1078, %r1077, %p294;
	and.b32  	%r1080, %r1079, 1;
	setp.eq.b32 	%p297, %r1080, 1;
	@%p297 bra 	$L__BB0_496;
	st.shared.f32 	[%r396+32768], %f142;
	st.shared.f32 	[%r398+32768], %f141;
	ld.shared.u32 	%r1081, [%r397+32768];
	add.s32 	%r1083, %r359, %r1076;
	ld.shared.u32 	%r1084, [%r1083+32768];
	st.shared.u32 	[%r397+32768], %r1084;
	st.shared.u32 	[%r1083+32768], %r1081;
$L__BB0_496:
	add.s32 	%r399, %r1669, 1;
	xor.b32  	%r400, %r399, %r393;
	setp.le.u32 	%p298, %r400, %r399;
	@%p298 bra 	$L__BB0_499;
	and.b32  	%r1085, %r399, %r1666;
	setp.eq.s32 	%p299, %r1085, 0;
	ld.shared.f32 	%f143, [%r396+32772];
	shl.b32 	%r1086, %r400, 2;
	add.s32 	%r401, %r358, %r1086;
	ld.shared.f32 	%f144, [%r401+32768];
	setp.leu.f32 	%p300, %f143, %f144;
	setp.geu.f32 	%p301, %f143, %f144;
	selp.u32 	%r1087, -1, 0, %p301;
	selp.u32 	%r1088, -1, 0, %p300;
	selp.b32 	%r1089, %r1088, %r1087, %p299;
	and.b32  	%r1090, %r1089, 1;
	setp.eq.b32 	%p302, %r1090, 1;
	@%p302 bra 	$L__BB0_499;
	st.shared.f32 	[%r396+32772], %f144;
	st.shared.f32 	[%r401+32768], %f143;
	ld.shared.u32 	%r1091, [%r397+32772];
	add.s32 	%r1093, %r359, %r1086;
	ld.shared.u32 	%r1094, [%r1093+32768];
	st.shared.u32 	[%r397+32772], %r1094;
	st.shared.u32 	[%r1093+32768], %r1091;
$L__BB0_499:
	add.s32 	%r402, %r1669, 2;
	xor.b32  	%r403, %r402, %r393;
	setp.le.u32 	%p303, %r403, %r402;
	@%p303 bra 	$L__BB0_502;
	and.b32  	%r1095, %r402, %r1666;
	setp.eq.s32 	%p304, %r1095, 0;
	ld.shared.f32 	%f145, [%r396+32776];
	shl.b32 	%r1096, %r403, 2;
	add.s32 	%r404, %r358, %r1096;
	ld.shared.f32 	%f146, [%r404+32768];
	setp.leu.f32 	%p305, %f145, %f146;
	setp.geu.f32 	%p306, %f145, %f146;
	selp.u32 	%r1097, -1, 0, %p306;
	selp.u32 	%r1098, -1, 0, %p305;
	selp.b32 	%r1099, %r1098, %r1097, %p304;
	and.b32  	%r1100, %r1099, 1;
	setp.eq.b32 	%p307, %r1100, 1;
	@%p307 bra 	$L__BB0_502;
	st.shared.f32 	[%r396+32776], %f146;
	st.shared.f32 	[%r404+32768], %f145;
	ld.shared.u32 	%r1101, [%r397+32776];
	add.s32 	%r1103, %r359, %r1096;
	ld.shared.u32 	%r1104, [%r1103+32768];
	st.shared.u32 	[%r397+32776], %r1104;
	st.shared.u32 	[%r1103+32768], %r1101;
$L__BB0_502:
	add.s32 	%r405, %r1669, 3;
	xor.b32  	%r406, %r405, %r393;
	setp.le.u32 	%p308, %r406, %r405;
	@%p308 bra 	$L__BB0_505;
	and.b32  	%r1105, %r405, %r1666;
	setp.eq.s32 	%p309, %r1105, 0;
	ld.shared.f32 	%f147, [%r396+32780];
	shl.b32 	%r1106, %r406, 2;
	add.s32 	%r407, %r358, %r1106;
	ld.shared.f32 	%f148, [%r407+32768];
	setp.leu.f32 	%p310, %f147, %f148;
	setp.geu.f32 	%p311, %f147, %f148;
	selp.u32 	%r1107, -1, 0, %p311;
	selp.u32 	%r1108, -1, 0, %p310;
	selp.b32 	%r1109, %r1108, %r1107, %p309;
	and.b32  	%r1110, %r1109, 1;
	setp.eq.b32 	%p312, %r1110, 1;
	@%p312 bra 	$L__BB0_505;
	st.shared.f32 	[%r396+32780], %f148;
	st.shared.f32 	[%r407+32768], %f147;
	ld.shared.u32 	%r1111, [%r397+32780];
	add.s32 	%r1113, %r359, %r1106;
	ld.shared.u32 	%r1114, [%r1113+32768];
	st.shared.u32 	[%r397+32780], %r1114;
	st.shared.u32 	[%r1113+32768], %r1111;
$L__BB0_505:
	add.s32 	%r1669, %r1669, 4;
	setp.eq.s32 	%p313, %r1669, %r371;
	mov.u32 	%r1667, %r371;
	@%p313 bra 	$L__BB0_478;
	bra.uni 	$L__BB0_493;
$L__BB0_506:
	shr.s32 	%r1676, %r1674, 1;
	setp.lt.s32 	%p359, %r1676, 1;
	@%p359 bra 	$L__BB0_507;
	bra.uni 	$L__BB0_541;
$L__BB0_507:
	shl.b32 	%r1674, %r1674, 1;
	setp.gt.s32 	%p401, %r1674, %r486;
	@%p401 bra 	$L__BB0_508;
	bra.uni 	$L__BB0_506;
$L__BB0_508:
	setp.lt.s32 	%p402, %r486, 1;
	@%p402 bra 	$L__BB0_520;
	add.s32 	%r1271, %r486, -1;
	and.b32  	%r436, %r486, 7;
	setp.lt.u32 	%p403, %r1271, 7;
	mov.b32 	%r1679, 0;
	@%p403 bra 	$L__BB0_512;
	and.b32  	%r1679, %r486, 2147483640;
	mov.b32 	%r1678, 0;
$L__BB0_511:
	.pragma "nounroll";
	shl.b32 	%r1273, %r1678, 2;
	add.s32 	%r1274, %r358, %r1273;
	ld.shared.f32 	%f264, [%r1274+32768];
	add.s32 	%r1275, %r355, %r1273;
	st.shared.f32 	[%r1275+32768], %f264;
	add.s32 	%r1276, %r1275, %r1;
	ld.shared.u32 	%r1277, [%r1276+32768];
	add.s32 	%r1278, %r356, %r1273;
	st.shared.u32 	[%r1278], %r1277;
	ld.shared.f32 	%f265, [%r1274+32772];
	st.shared.f32 	[%r1275+32772], %f265;
	ld.shared.u32 	%r1279, [%r1276+32772];
	st.shared.u32 	[%r1278+4], %r1279;
	ld.shared.f32 	%f266, [%r1274+32776];
	st.shared.f32 	[%r1275+32776], %f266;
	ld.shared.u32 	%r1280, [%r1276+32776];
	st.shared.u32 	[%r1278+8], %r1280;
	ld.shared.f32 	%f267, [%r1274+32780];
	st.shared.f32 	[%r1275+32780], %f267;
	ld.shared.u32 	%r1281, [%r1276+32780];
	st.shared.u32 	[%r1278+12], %r1281;
	ld.shared.f32 	%f268, [%r1274+32784];
	st.shared.f32 	[%r1275+32784], %f268;
	ld.shared.u32 	%r1282, [%r1276+32784];
	st.shared.u32 	[%r1278+16], %r1282;
	ld.shared.f32 	%f269, [%r1274+32788];
	st.shared.f32 	[%r1275+32788], %f269;
	ld.shared.u32 	%r1283, [%r1276+32788];
	st.shared.u32 	[%r1278+20], %r1283;
	ld.shared.f32 	%f270, [%r1274+32792];
	st.shared.f32 	[%r1275+32792], %f270;
	ld.shared.u32 	%r1284, [%r1276+32792];
	st.shared.u32 	[%r1278+24], %r1284;
	ld.shared.f32 	%f271, [%r1274+32796];
	st.shared.f32 	[%r1275+32796], %f271;
	ld.shared.u32 	%r1285, [%r1276+32796];
	st.shared.u32 	[%r1278+28], %r1285;
	add.s32 	%r1678, %r1678, 8;
	setp.ne.s32 	%p404, %r1678, %r1679;
	@%p404 bra 	$L__BB0_511;
$L__BB0_512:
	setp.eq.s32 	%p405, %r436, 0;
	@%p405 bra 	$L__BB0_520;
	and.b32  	%r470, %r486, 3;
	setp.lt.u32 	%p406, %r436, 4;
	@%p406 bra 	$L__BB0_515;
	shl.b32 	%r1286, %r1679, 2;
	add.s32 	%r1287, %r358, %r1286;
	ld.shared.f32 	%f272, [%r1287+32768];
	add.s32 	%r1288, %r355, %r1286;
	st.shared.f32 	[%r1288+32768], %f272;
	add.s32 	%r1289, %r1288, %r1;
	ld.shared.u32 	%r1290, [%r1289+32768];
	add.s32 	%r1291, %r356, %r1286;
	st.shared.u32 	[%r1291], %r1290;
	ld.shared.f32 	%f273, [%r1287+32772];
	st.shared.f32 	[%r1288+32772], %f273;
	ld.shared.u32 	%r1292, [%r1289+32772];
	st.shared.u32 	[%r1291+4], %r1292;
	ld.shared.f32 	%f274, [%r1287+32776];
	st.shared.f32 	[%r1288+32776], %f274;
	ld.shared.u32 	%r1293, [%r1289+32776];
	st.shared.u32 	[%r1291+8], %r1293;
	ld.shared.f32 	%f275, [%r1287+32780];
	st.shared.f32 	[%r1288+32780], %f275;
	ld.shared.u32 	%r1294, [%r1289+32780];
	st.shared.u32 	[%r1291+12], %r1294;
	add.s32 	%r1679, %r1679, 4;
$L__BB0_515:
	setp.eq.s32 	%p407, %r470, 0;
	@%p407 bra 	$L__BB0_520;
	setp.eq.s32 	%p408, %r470, 1;
	@%p408 bra 	$L__BB0_518;
	shl.b32 	%r1295, %r1679, 2;
	add.s32 	%r1296, %r358, %r1295;
	ld.shared.f32 	%f276, [%r1296+32768];
	add.s32 	%r1297, %r355, %r1295;
	st.shared.f32 	[%r1297+32768], %f276;
	add.s32 	%r1298, %r1297, %r1;
	ld.shared.u32 	%r1299, [%r1298+32768];
	add.s32 	%r1300, %r356, %r1295;
	st.shared.u32 	[%r1300], %r1299;
	ld.shared.f32 	%f277, [%r1296+32772];
	st.shared.f32 	[%r1297+32772], %f277;
	ld.shared.u32 	%r1301, [%r1298+32772];
	st.shared.u32 	[%r1300+4], %r1301;
	add.s32 	%r1679, %r1679, 2;
$L__BB0_518:
	and.b32  	%r1302, %r486, 1;
	setp.eq.b32 	%p409, %r1302, 1;
	not.pred 	%p410, %p409;
	@%p410 bra 	$L__BB0_520;
	shl.b32 	%r1303, %r1679, 2;
	add.s32 	%r1304, %r358, %r1303;
	ld.shared.f32 	%f278, [%r1304+32768];
	add.s32 	%r1305, %r355, %r1303;
	st.shared.f32 	[%r1305+32768], %f278;
	add.s32 	%r1306, %r1305, %r1;
	ld.shared.u32 	%r1307, [%r1306+32768];
	add.s32 	%r1308, %r356, %r1303;
	st.shared.u32 	[%r1308], %r1307;
$L__BB0_520:
	shl.b32 	%r1309, %r486, 2;
	add.s32 	%r1310, %r378, %r1309;
	ld.shared.f32 	%f279, [%r1310+-4];
	st.shared.f32 	[%r8+32784], %f279;
	mov.b32 	%r1311, 0;
	st.shared.u32 	[%r8+32768], %r1311;
$L__BB0_521:
	bar.warp.sync 	-1;
	cvt.s64.s32 	%rd15, %r7;
	mul.lo.s64 	%rd4, %rd2, %rd15;
	setp.ge.s32 	%p411, %r1684, %r486;
	@%p411 bra 	$L__BB0_527;
	not.b32 	%r1312, %r1684;
	add.s32 	%r475, %r486, %r1312;
	and.b32  	%r1313, %r475, 96;
	setp.eq.s32 	%p412, %r1313, 96;
	@%p412 bra 	$L__BB0_525;
	shr.u32 	%r1315, %r475, 5;
	add.s32 	%r1316, %r1315, 1;
	and.b32  	%r476, %r1316, 3;
	mov.b32 	%r1683, 0;
$L__BB0_524:
	.pragma "nounroll";
	shl.b32 	%r1317, %r1684, 2;
	add.s32 	%r1318, %r356, %r1317;
	ld.shared.u32 	%r1319, [%r1318];
	add.s32 	%r1320, %r355, %r1317;
	ld.shared.f32 	%f280, [%r1320+32768];
	cvt.u64.u32 	%rd16, %r1684;
	add.s64 	%rd17, %rd4, %rd16;
	shl.b64 	%rd18, %rd17, 3;
	add.s64 	%rd19, %rd1, %rd18;
	st.global.u32 	[%rd19], %r1319;
	st.global.f32 	[%rd19+4], %f280;
	add.s32 	%r1684, %r1684, 32;
	add.s32 	%r1683, %r1683, 1;
	setp.ne.s32 	%p413, %r1683, %r476;
	@%p413 bra 	$L__BB0_524;
$L__BB0_525:
	setp.lt.u32 	%p414, %r475, 96;
	@%p414 bra 	$L__BB0_527;
$L__BB0_526:
	shl.b32 	%r1321, %r1684, 2;
	add.s32 	%r1322, %r356, %r1321;
	ld.shared.u32 	%r1323, [%r1322];
	add.s32 	%r1324, %r355, %r1321;
	ld.shared.f32 	%f281, [%r1324+32768];
	cvt.u64.u32 	%rd20, %r1684;
	add.s64 	%rd21, %rd4, %rd20;
	shl.b64 	%rd22, %rd21, 3;
	add.s64 	%rd23, %rd1, %rd22;
	st.global.u32 	[%rd23], %r1323;
	st.global.f32 	[%rd23+4], %f281;
	ld.shared.u32 	%r1325, [%r1322+128];
	ld.shared.f32 	%f282, [%r1324+32896];
	st.global.u32 	[%rd23+256], %r1325;
	st.global.f32 	[%rd23+260], %f282;
	ld.shared.u32 	%r1326, [%r1322+256];
	ld.shared.f32 	%f283, [%r1324+33024];
	st.global.u32 	[%rd23+512], %r1326;
	st.global.f32 	[%rd23+516], %f283;
	ld.shared.u32 	%r1327, [%r1322+384];
	ld.shared.f32 	%f284, [%r1324+33152];
	st.global.u32 	[%rd23+768], %r1327;
	st.global.f32 	[%rd23+772], %f284;
	add.s32 	%r1684, %r1684, 128;
	setp.lt.s32 	%p415, %r1684, %r486;
	@%p415 bra 	$L__BB0_526;
$L__BB0_527:
	ret;
$L__BB0_528:
	setp.eq.s32 	%p382, %r426, 0;
	@%p382 bra 	$L__BB0_540;
	xor.b32  	%r439, %r1675, %r450;
	setp.le.s32 	%p383, %r439, %r1675;
	shl.b32 	%r1239, %r1675, 2;
	add.s32 	%r440, %r358, %r1239;
	add.s32 	%r441, %r359, %r1239;
	@%p383 bra 	$L__BB0_532;
	and.b32  	%r1240, %r1675, %r1674;
	setp.eq.s32 	%p384, %r1240, 0;
	ld.shared.f32 	%f164, [%r440+32768];
	shl.b32 	%r1241, %r439, 2;
	add.s32 	%r442, %r358, %r1241;
	ld.shared.f32 	%f165, [%r442+32768];
	setp.leu.f32 	%p385, %f164, %f165;
	setp.geu.f32 	%p386, %f164, %f165;
	selp.u32 	%r1242, -1, 0, %p386;
	selp.u32 	%r1243, -1, 0, %p385;
	selp.b32 	%r1244, %r1243, %r1242, %p384;
	and.b32  	%r1245, %r1244, 1;
	setp.eq.b32 	%p387, %r1245, 1;
	@%p387 bra 	$L__BB0_532;
	st.shared.f32 	[%r440+32768], %f165;
	st.shared.f32 	[%r442+32768], %f164;
	ld.shared.u32 	%r1246, [%r441+32768];
	add.s32 	%r1248, %r359, %r1241;
	ld.shared.u32 	%r1249, [%r1248+32768];
	st.shared.u32 	[%r441+32768], %r1249;
	st.shared.u32 	[%r1248+32768], %r1246;
$L__BB0_532:
	setp.eq.s32 	%p388, %r426, 1;
	add.s32 	%r443, %r1675, 1;
	@%p388 bra 	$L__BB0_540;
	xor.b32  	%r444, %r443, %r450;
	setp.le.s32 	%p389, %r444, %r443;
	@%p389 bra 	$L__BB0_536;
	and.b32  	%r1250, %r443, %r1674;
	setp.eq.s32 	%p390, %r1250, 0;
	ld.shared.f32 	%f166, [%r440+32772];
	shl.b32 	%r1251, %r444, 2;
	add.s32 	%r445, %r358, %r1251;
	ld.shared.f32 	%f167, [%r445+32768];
	setp.leu.f32 	%p391, %f166, %f167;
	setp.geu.f32 	%p392, %f166, %f167;
	selp.u32 	%r1252, -1, 0, %p392;
	selp.u32 	%r1253, -1, 0, %p391;
	selp.b32 	%r1254, %r1253, %r1252, %p390;
	and.b32  	%r1255, %r1254, 1;
	setp.eq.b32 	%p393, %r1255, 1;
	@%p393 bra 	$L__BB0_536;
	st.shared.f32 	[%r440+32772], %f167;
	st.shared.f32 	[%r445+32768], %f166;
	ld.shared.u32 	%r1256, [%r441+32772];
	add.s32 	%r1258, %r359, %r1251;
	ld.shared.u32 	%r1259, [%r1258+32768];
	st.shared.u32 	[%r441+32772], %r1259;
	st.shared.u32 	[%r1258+32768], %r1256;
$L__BB0_536:
	setp.eq.s32 	%p394, %r426, 2;
	add.s32 	%r446, %r1675, 2;
	@%p394 bra 	$L__BB0_540;
	xor.b32  	%r447, %r446, %r450;
	setp.le.s32 	%p395, %r447, %r446;
	@%p395 bra 	$L__BB0_540;
	and.b32  	%r1260, %r446, %r1674;
	setp.eq.s32 	%p396, %r1260, 0;
	ld.shared.f32 	%f168, [%r440+32776];
	shl.b32 	%r1261, %r447, 2;
	add.s32 	%r448, %r358, %r1261;
	ld.shared.f32 	%f169, [%r448+32768];
	setp.leu.f32 	%p397, %f168, %f169;
	setp.geu.f32 	%p398, %f168, %f169;
	selp.u32 	%r1262, -1, 0, %p398;
	selp.u32 	%r1263, -1, 0, %p397;
	selp.b32 	%r1264, %r1263, %r1262, %p396;
	and.b32  	%r1265, %r1264, 1;
	setp.eq.b32 	%p399, %r1265, 1;
	@%p399 bra 	$L__BB0_540;
	st.shared.f32 	[%r440+32776], %f169;
	st.shared.f32 	[%r448+32768], %f168;
	ld.shared.u32 	%r1266, [%r441+32776];
	add.s32 	%r1268, %r359, %r1261;
	ld.shared.u32 	%r1269, [%r1268+32768];
	st.shared.u32 	[%r441+32776], %r1269;
	st.shared.u32 	[%r1268+32768], %r1266;
$L__BB0_540:
	shr.u32 	%r1676, %r450, 1;
	setp.lt.u32 	%p400, %r450, 2;
	@%p400 bra 	$L__BB0_507;
$L__BB0_541:
	mov.u32 	%r450, %r1676;
	setp.lt.u32 	%p360, %r425, 3;
	mov.b32 	%r1675, 0;
	@%p360 bra 	$L__BB0_528;
	mov.b32 	%r1677, 0;
$L__BB0_543:
	xor.b32  	%r452, %r1677, %r450;
	setp.le.u32 	%p361, %r452, %r1677;
	shl.b32 	%r1198, %r1677, 2;
	add.s32 	%r453, %r358, %r1198;
	add.s32 	%r454, %r359, %r1198;
	@%p361 bra 	$L__BB0_546;
	and.b32  	%r1199, %r1677, %r1674;
	setp.eq.s32 	%p362, %r1199, 0;
	ld.shared.f32 	%f170, [%r453+32768];
	shl.b32 	%r1200, %r452, 2;
	add.s32 	%r455, %r358, %r1200;
	ld.shared.f32 	%f171, [%r455+32768];
	setp.leu.f32 	%p363, %f170, %f171;
	setp.geu.f32 	%p364, %f170, %f171;
	selp.u32 	%r1201, -1, 0, %p364;
	selp.u32 	%r1202, -1, 0, %p363;
	selp.b32 	%r1203, %r1202, %r1201, %p362;
	and.b32  	%r1204, %r1203, 1;
	setp.eq.b32 	%p365, %r1204, 1;
	@%p365 bra 	$L__BB0_546;
	st.shared.f32 	[%r453+32768], %f171;
	st.shared.f32 	[%r455+32768], %f170;
	ld.shared.u32 	%r1205, [%r454+32768];
	add.s32 	%r1207, %r359, %r1200;
	ld.shared.u32 	%r1208, [%r1207+32768];
	st.shared.u32 	[%r454+32768], %r1208;
	st.shared.u32 	[%r1207+32768], %r1205;
$L__BB0_546:
	add.s32 	%r456, %r1677, 1;
	xor.b32  	%r457, %r456, %r450;
	setp.le.u32 	%p366, %r457, %r456;
	@%p366 bra 	$L__BB0_549;
	and.b32  	%r1209, %r456, %r1674;
	setp.eq.s32 	%p367, %r1209, 0;
	ld.shared.f32 	%f172, [%r453+32772];
	shl.b32 	%r1210, %r457, 2;
	add.s32 	%r458, %r358, %r1210;
	ld.shared.f32 	%f173, [%r458+32768];
	setp.leu.f32 	%p368, %f172, %f173;
	setp.geu.f32 	%p369, %f172, %f173;
	selp.u32 	%r1211, -1, 0, %p369;
	selp.u32 	%r1212, -1, 0, %p368;
	selp.b32 	%r1213, %r1212, %r1211, %p367;
	and.b32  	%r1214, %r1213, 1;
	setp.eq.b32 	%p370, %r1214, 1;
	@%p370 bra 	$L__BB0_549;
	st.shared.f32 	[%r453+32772], %f173;
	st.shared.f32 	[%r458+32768], %f172;
	ld.shared.u32 	%r1215, [%r454+32772];
	add.s32 	%r1217, %r359, %r1210;
	ld.shared.u32 	%r1218, [%r1217+32768];
	st.shared.u32 	[%r454+32772], %r1218;
	st.shared.u32 	[%r1217+32768], %r1215;
$L__BB0_549:
	add.s32 	%r459, %r1677, 2;
	xor.b32  	%r460, %r459, %r450;
	setp.le.u32 	%p371, %r460, %r459;
	@%p371 bra 	$L__BB0_552;
	and.b32  	%r1219, %r459, %r1674;
	setp.eq.s32 	%p372, %r1219, 0;
	ld.shared.f32 	%f174, [%r453+32776];
	shl.b32 	%r1220, %r460, 2;
	add.s32 	%r461, %r358, %r1220;
	ld.shared.f32 	%f175, [%r461+32768];
	setp.leu.f32 	%p373, %f174, %f175;
	setp.geu.f32 	%p374, %f174, %f175;
	selp.u32 	%r1221, -1, 0, %p374;
	selp.u32 	%r1222, -1, 0, %p373;
	selp.b32 	%r1223, %r1222, %r1221, %p372;
	and.b32  	%r1224, %r1223, 1;
	setp.eq.b32 	%p375, %r1224, 1;
	@%p375 bra 	$L__BB0_552;
	st.shared.f32 	[%r453+32776], %f175;
	st.shared.f32 	[%r461+32768], %f174;
	ld.shared.u32 	%r1225, [%r454+32776];
	add.s32 	%r1227, %r359, %r1220;
	ld.shared.u32 	%r1228, [%r1227+32768];
	st.shared.u32 	[%r454+32776], %r1228;
	st.shared.u32 	[%r1227+32768], %r1225;
$L__BB0_552:
	add.s32 	%r462, %r1677, 3;
	xor.b32  	%r463, %r462, %r450;
	setp.le.u32 	%p376, %r463, %r462;
	@%p376 bra 	$L__BB0_555;
	and.b32  	%r1229, %r462, %r1674;
	setp.eq.s32 	%p377, %r1229, 0;
	ld.shared.f32 	%f176, [%r453+32780];
	shl.b32 	%r1230, %r463, 2;
	add.s32 	%r464, %r358, %r1230;
	ld.shared.f32 	%f177, [%r464+32768];
	setp.leu.f32 	%p378, %f176, %f177;
	setp.geu.f32 	%p379, %f176, %f177;
	selp.u32 	%r1231, -1, 0, %p379;
	selp.u32 	%r1232, -1, 0, %p378;
	selp.b32 	%r1233, %r1232, %r1231, %p377;
	and.b32  	%r1234, %r1233, 1;
	setp.eq.b32 	%p380, %r1234, 1;
	@%p380 bra 	$L__BB0_555;
	st.shared.f32 	[%r453+32780], %f177;
	st.shared.f32 	[%r464+32768], %f176;
	ld.shared.u32 	%r1235, [%r454+32780];
	add.s32 	%r1237, %r359, %r1230;
	ld.shared.u32 	%r1238, [%r1237+32768];
	st.shared.u32 	[%r454+32780], %r1238;
	st.shared.u32 	[%r1237+32768], %r1235;
$L__BB0_555:
	add.s32 	%r1677, %r1677, 4;
	setp.eq.s32 	%p381, %r1677, %r427;
	mov.u32 	%r1675, %r427;
	@%p381 bra 	$L__BB0_528;
	bra.uni 	$L__BB0_543;

}


// ===== COMPILED SASS (sm_100) =====

	.target	sm_100

	.elftype	@"ET_EXEC"


//--------------------- .note.nv.tkinfo           --------------------------
	.section	.note.nv.tkinfo,"",@"SHT_NOTE"
	.sectionflags	@"SHF_NOTE_NV_TKINFO"
	.tkinfo
        /*0018*/ 	.word	0x00000002
        /*0030*/ 	.string	""
        /*0030*/ 	.string	"ptxas"
        /*0030*/ 	.string	"Cuda compilation tools, release 13.0, V13.0.88"
        /*0030*/ 	.string	"Build cuda_13.0.r13.0/compiler.36424714_0"
        /*0030*/ 	.string	"-arch sm_100 -m 64 "



//--------------------- .note.nv.cuinfo           --------------------------
	.section	.note.nv.cuinfo,"",@"SHT_NOTE"
	.sectionflags	@"SHF_NOTE_NV_CUINFO"
        /*0018*/ 	.short	0x0002
        /*001a*/ 	.short	0x0064
        /*001c*/ 	.short	0x0082
	.zero		2


//--------------------- .nv.info                  --------------------------
	.section	.nv.info,"",@"SHT_CUDA_INFO"
	.align	4


	//----- nvinfo : EIATTR_REGCOUNT
	.align		4
        /*0000*/ 	.byte	0x04, 0x2f
        /*0002*/ 	.short	(.L_1 - .L_0)
	.align		4
.L_0:
        /*0004*/ 	.word	index@(_Z10knn_kernelPK6float2iS1_iP6PairIFi)
        /*0008*/ 	.word	0x00000028


	//----- nvinfo : EIATTR_FRAME_SIZE
	.align		4
.L_1:
        /*000c*/ 	.byte	0x04, 0x11
        /*000e*/ 	.short	(.L_3 - .L_2)
	.align		4
.L_2:
        /*0010*/ 	.word	index@(_Z10knn_kernelPK6float2iS1_iP6PairIFi)
        /*0014*/ 	.word	0x00000000


	//----- nvinfo : EIATTR_MIN_STACK_SIZE
	.align		4
.L_3:
        /*0018*/ 	.byte	0x04, 0x12
        /*001a*/ 	.short	(.L_5 - .L_4)
	.align		4
.L_4:
        /*001c*/ 	.word	index@(_Z10knn_kernelPK6float2iS1_iP6PairIFi)
        /*0020*/ 	.word	0x00000000
.L_5:


//--------------------- .nv.compat                --------------------------
	.section	.nv.compat,"",@"SHT_CUDA_COMPAT_INFO"
	.align	4
        /*0000*/ 	.byte	0x02, 0x09, 0x00, 0x00, 0x02, 0x02, 0x01, 0x00, 0x02, 0x05, 0x05, 0x00, 0x03, 0x07, 0x01, 0x01
        /*0010*/ 	.byte	0x02, 0x03, 0x00, 0x00, 0x02, 0x06, 0x01, 0x00, 0x04, 0x0b, 0x08, 0x00, 0x09, 0x00, 0x00, 0x00
        /*0020*/ 	.byte	0x00, 0x00, 0x00, 0x00


//--------------------- .nv.info._Z10knn_kernelPK6float2iS1_iP6PairIFi --------------------------
	.section	.nv.info._Z10knn_kernelPK6float2iS1_iP6PairIFi,"",@"SHT_CUDA_INFO"
	.sectionflags	@""
	.align	4


	//----- nvinfo : EIATTR_CUDA_API_VERSION
	.align		4
        /*0000*/ 	.byte	0x04, 0x37
        /*0002*/ 	.short	(.L_7 - .L_6)
.L_6:
        /*0004*/ 	.word	0x00000082


	//----- nvinfo : EIATTR_KPARAM_INFO
	.align		4
.L_7:
        /*0008*/ 	.byte	0x04, 0x17
        /*000a*/ 	.short	(.L_9 - .L_8)
.L_8:
        /*000c*/ 	.word	0x00000000
        /*0010*/ 	.short	0x0005
        /*0012*/ 	.short	0x0028
        /*0014*/ 	.byte	0x00, 0xf0, 0x11, 0x00


	//----- nvinfo : EIATTR_KPARAM_INFO
	.align		4
.L_9:
        /*0018*/ 	.byte	0x04, 0x17
        /*001a*/ 	.short	(.L_11 - .L_10)
.L_10:
        /*001c*/ 	.word	0x00000000
        /*0020*/ 	.short	0x0004
        /*0022*/ 	.short	0x0020
        /*0024*/ 	.byte	0x00, 0xf5, 0x21, 0x00


	//----- nvinfo : EIATTR_KPARAM_INFO
	.align		4
.L_11:
        /*0028*/ 	.byte	0x04, 0x17
        /*002a*/ 	.short	(.L_13 - .L_12)
.L_12:
        /*002c*/ 	.word	0x00000000
        /*0030*/ 	.short	0x0003
        /*0032*/ 	.short	0x0018
        /*0034*/ 	.byte	0x00, 0xf0, 0x11, 0x00


	//----- nvinfo : EIATTR_KPARAM_INFO
	.align		4
.L_13:
        /*0038*/ 	.byte	0x04, 0x17
        /*003a*/ 	.short	(.L_15 - .L_14)
.L_14:
        /*003c*/ 	.word	0x00000000
        /*0040*/ 	.short	0x0002
        /*0042*/ 	.short	0x0010
        /*0044*/ 	.byte	0x00, 0xf5, 0x21, 0x00


	//----- nvinfo : EIATTR_KPARAM_INFO
	.align		4
.L_15:
        /*0048*/ 	.byte	0x04, 0x17
        /*004a*/ 	.short	(.L_17 - .L_16)
.L_16:
        /*004c*/ 	.word	0x00000000
        /*0050*/ 	.short	0x0001
        /*0052*/ 	.short	0x0008
        /*0054*/ 	.byte	0x00, 0xf0, 0x11, 0x00


	//----- nvinfo : EIATTR_KPARAM_INFO
	.align		4
.L_17:
        /*0058*/ 	.byte	0x04, 0x17
        /*005a*/ 	.short	(.L_19 - .L_18)
.L_18:
        /*005c*/ 	.word	0x00000000
        /*0060*/ 	.short	0x0000
        /*0062*/ 	.short	0x0000
        /*0064*/ 	.byte	0x00, 0xf5, 0x21, 0x00


	//----- nvinfo : EIATTR_SPARSE_MMA_MASK
	.align		4
.L_19:
        /*0068*/ 	.byte	0x03, 0x50
        /*006a*/ 	.short	0x0000


	//----- nvinfo : EIATTR_MAXREG_COUNT
	.align		4
        /*006c*/ 	.byte	0x03, 0x1b
        /*006e*/ 	.short	0x00ff


	//----- nvinfo : EIATTR_NUM_BARRIERS
	.align		4
        /*0070*/ 	.byte	0x02, 0x4c
        /*0072*/ 	.byte	0x01
	.zero		1


	//----- nvinfo : EIATTR_MERCURY_ISA_VERSION
	.align		4
        /*0074*/ 	.byte	0x03, 0x5f
        /*0076*/ 	.short	0x0101


	//----- nvinfo : EIATTR_COOP_GROUP_MASK_REGIDS
	.align		4
        /*0078*/ 	.byte	0x04, 0x29
        /*007a*/ 	.short	(.L_21 - .L_20)


	//   ....[0]....
.L_20:
        /*007c*/ 	.word	0xffffffff


	//   ....[1]....
        /*0080*/ 	.word	0xffffffff


	//   ....[2]....
        /*0084*/ 	.word	0xffffffff


	//   ....[3]....
        /*0088*/ 	.word	0xffffffff


	//   ....[4]....
        /*008c*/ 	.word	0xffffffff


	//   ....[5]....
        /*0090*/ 	.word	0xffffffff


	//   ....[6]....
        /*0094*/ 	.word	0xffffffff


	//   ....[7]....
        /*0098*/ 	.word	0xffffffff


	//   ....[8]....
        /*009c*/ 	.word	0xffffffff


	//   ....[9]....
        /*00a0*/ 	.word	0x05000004


	//   ....[10]....
        /*00a4*/ 	.word	0x05000004


	//   ....[11]....
        /*00a8*/ 	.word	0x05000004


	//   ....[12]....
        /*00ac*/ 	.word	0x05000004


	//   ....[13]....
        /*00b0*/ 	.word	0x05000004


	//   ....[14]....
        /*00b4*/ 	.word	0x05000004


	//   ....[15]....
        /*00b8*/ 	.word	0x05000004


	//   ....[16]....
        /*00bc*/ 	.word	0x05000004


	//----- nvinfo : EIATTR_COOP_GROUP_INSTR_OFFSETS
	.align		4
.L_21:
        /*00c0*/ 	.byte	0x04, 0x28
        /*00c2*/ 	.short	(.L_23 - .L_22)


	//   ....[0]....
.L_22:
        /*00c4*/ 	.word	0x000006f0


	//   ....[1]....
        /*00c8*/ 	.word	0x000007d0


	//   ....[2]....
        /*00cc*/ 	.word	0x000007e0


	//   ....[3]....
        /*00d0*/ 	.word	0x00000ae0


	//   ....[4]....
        /*00d4*/ 	.word	0x000039b0


	//   ....[5]....
        /*00d8*/ 	.word	0x00003b80


	//   ....[6]....
        /*00dc*/ 	.word	0x00006500


	//   ....[7]....
        /*00e0*/ 	.word	0x000066b0


	//   ....[8]....
        /*00e4*/ 	.word	0x000096e0


	//   ....[9]....
        /*00e8*/ 	.word	0x0000d330


	//   ....[10]....
        /*00ec*/ 	.word	0x0000d380


	//   ....[11]....
        /*00f0*/ 	.word	0x0000d3e0


	//   ....[12]....
        /*00f4*/ 	.word	0x0000d450


	//   ....[13]....
        /*00f8*/ 	.word	0x0000d4c0


	//   ....[14]....
        /*00fc*/ 	.word	0x0000d530


	//   ....[15]....
        /*0100*/ 	.word	0x0000d5a0


	//   ....[16]....
        /*0104*/ 	.word	0x0000d610


	//----- nvinfo : EIATTR_VRC_CTA_INIT_COUNT
	.align		4
.L_23:
        /*0108*/ 	.byte	0x02, 0x4a
	.zero		1
	.zero		1


	//----- nvinfo : EIATTR_EXIT_INSTR_OFFSETS
	.align		4
        /*010c*/ 	.byte	0x04, 0x1c
        /*010e*/ 	.short	(.L_25 - .L_24)


	//   ....[0]....
.L_24:
        /*0110*/ 	.word	0x000065c0


	//   ....[1]....
        /*0114*/ 	.word	0x00009710


	//   ....[2]....
        /*0118*/ 	.word	0x00009910


	//   ....[3]....
        /*011c*/ 	.word	0x0000a270


	//   ....[4]....
        /*0120*/ 	.word	0x0000a3f0


	//----- nvinfo : EIATTR_CRS_STACK_SIZE
	.align		4
.L_25:
        /*0124*/ 	.byte	0x04, 0x1e
        /*0126*/ 	.short	(.L_27 - .L_26)
.L_26:
        /*0128*/ 	.word	0x00000000


	//----- nvinfo : EIATTR_CBANK_PARAM_SIZE
	.align		4
.L_27:
        /*012c*/ 	.byte	0x03, 0x19
        /*012e*/ 	.short	0x002c


	//----- nvinfo : EIATTR_PARAM_CBANK
	.align		4
        /*0130*/ 	.byte	0x04, 0x0a
        /*0132*/ 	.short	(.L_29 - .L_28)
	.align		4
.L_28:
        /*0134*/ 	.word	index@(.nv.constant0._Z10knn_kernelPK6float2iS1_iP6PairIFi)
        /*0138*/ 	.short	0x0380
        /*013a*/ 	.short	0x002c


	//----- nvinfo : EIATTR_SW_WAR
	.align		4
.L_29:
        /*013c*/ 	.byte	0x04, 0x36
        /*013e*/ 	.short	(.L_31 - .L_30)
.L_30:
        /*0140*/ 	.word	0x00000008
.L_31:


//--------------------- .nv.callgraph             --------------------------
	.section	.nv.callgraph,"",@"SHT_CUDA_CALLGRAPH"
	.align	4
	.sectionentsize	8
	.align		4
        /*0000*/ 	.word	0x00000000
	.align		4
        /*0004*/ 	.word	0xffffffff
	.align		4
        /*0008*/ 	.word	0x00000000
	.align		4
        /*000c*/ 	.word	0xfffffffe
	.align		4
        /*0010*/ 	.word	0x00000000
	.align		4
        /*0014*/ 	.word	0xfffffffd
	.align		4
        /*0018*/ 	.word	0x00000000
	.align		4
        /*001c*/ 	.word	0xfffffffc


//--------------------- .text._Z10knn_kernelPK6float2iS1_iP6PairIFi --------------------------
	.section	.text._Z10knn_kernelPK6float2iS1_iP6PairIFi,"ax",@progbits
	.align	128
        .global         _Z10knn_kernelPK6float2iS1_iP6PairIFi
        .type           _Z10knn_kernelPK6float2iS1_iP6PairIFi,@function
        .size           _Z10knn_kernelPK6float2iS1_iP6PairIFi,(.L_x_338 - _Z10knn_kernelPK6float2iS1_iP6PairIFi)
        .other          _Z10knn_kernelPK6float2iS1_iP6PairIFi,@"STO_CUDA_ENTRY STV_DEFAULT"
_Z10knn_kernelPK6float2iS1_iP6PairIFi:
.text._Z10knn_kernelPK6float2iS1_iP6PairIFi:
[----:B------:R-:W-:Y:S01]  /*0000*/  LDC R1, c[0x0][0x37c] ;  /* 0x0000df00ff017b82 */ /* 0x000fe20000000800 */
[----:B------:R-:W0:Y:S07]  /*0010*/  S2R R4, SR_TID.X ;  /* 0x0000000000047919 */ /* 0x000e2e0000002100 */
[----:B------:R-:W1:Y:S01]  /*0020*/  LDC R13, c[0x0][0x3a8] ;  /* 0x0000ea00ff0d7b82 */ /* 0x000e620000000800 */
[----:B------:R-:W2:Y:S01]  /*0030*/  LDCU UR4, c[0x0][0x388] ;  /* 0x00007100ff0477ac */ /* 0x000ea20008000800 */
[----:B------:R-:W-:Y:S01]  /*0040*/  MOV R8, 0x400 ;  /* 0x0000040000087802 */ /* 0x000fe20000000f00 */
[----:B------:R-:W3:Y:S01]  /*0050*/  S2R R0, SR_CTAID.X ;  /* 0x0000000000007919 */ /* 0x000ee20000002500 */
[----:B------:R-:W-:Y:S01]  /*0060*/  BSSY.RECONVERGENT B0, `(.L_x_0) ;  /* 0x0000068000007945 */ /* 0x000fe20003800200 */
[----:B------:R-:W4:Y:S01]  /*0070*/  LDCU.64 UR8, c[0x0][0x358] ;  /* 0x00006b00ff0877ac */ /* 0x000f220008000a00 */
[----:B------:R-:W5:Y:S01]  /*0080*/  S2R R5, SR_CgaCtaId ;  /* 0x0000000000057919 */ /* 0x000f620000008800 */
[----:B-1----:R-:W-:Y:S01]  /*0090*/  IMAD.SHL.U32 R10, R13, 0x10, RZ ;  /* 0x000000100d0a7824 */ /* 0x002fe200078e00ff */
[----:B0-----:R-:W-:-:S05]  /*00a0*/  SHF.R.U32.HI R3, RZ, 0x5, R4 ;  /* 0x00000005ff037819 */ /* 0x001fca0000011604 */
[----:B---3--:R-:W-:Y:S02]  /*00b0*/  IMAD R11, R0, 0x4, R3 ;  /* 0x00000004000b7824 */ /* 0x008fe400078e0203 */
[----:B------:R-:W-:Y:S01]  /*00c0*/  IMAD R0, R13, 0x20, R10 ;  /* 0x000000200d007824 */ /* 0x000fe200078e020a */
[----:B-----5:R-:W-:Y:S02]  /*00d0*/  LEA R8, R5, R8, 0x18 ;  /* 0x0000000805087211 */ /* 0x020fe400078ec0ff */
[----:B--2---:R-:W-:-:S03]  /*00e0*/  ISETP.GE.AND P0, PT, R11, UR4, PT ;  /* 0x000000040b007c0c */ /* 0x004fc6000bf06270 */
[----:B------:R-:W-:-:S04]  /*00f0*/  IMAD R9, R13, 0x10, R8 ;  /* 0x000000100d097824 */ /* 0x000fc800078e0208 */
[----:B------:R-:W-:Y:S01]  /*0100*/  IMAD.IADD R2, R9, 0x1, R0 ;  /* 0x0000000109027824 */ /* 0x000fe200078e0200 */
[----:B------:R-:W-:-:S03]  /*0110*/  LOP3.LUT R0, R4, 0x1f, RZ, 0xc0, !PT ;  /* 0x0000001f04007812 */ /* 0x000fc600078ec0ff */
[C---:B------:R-:W-:Y:S02]  /*0120*/  IMAD R2, R3.reuse, 0x4, R2 ;  /* 0x0000000403027824 */ /* 0x040fe400078e0202 */
[----:B------:R-:W-:Y:S01]  /*0130*/  IMAD R3, R3, R13, RZ ;  /* 0x0000000d03037224 */ /* 0x000fe200078e02ff */
[----:B----4-:R-:W-:Y:S06]  /*0140*/  @P0 BRA `(.L_x_1) ;  /* 0x0000000400640947 */ /* 0x010fec0003800000 */
[----:B------:R-:W-:Y:S01]  /*0150*/  ISETP.GE.AND P1, PT, R0, R13, PT ;  /* 0x0000000d0000720c */ /* 0x000fe20003f26270 */
[----:B------:R-:W-:-:S12]  /*0160*/  BSSY.RECONVERGENT B1, `(.L_x_2) ;  /* 0x0000053000017945 */ /* 0x000fd80003800200 */
[----:B------:R-:W-:Y:S05]  /*0170*/  @P1 BRA `(.L_x_3) ;  /* 0x0000000400441947 */ /* 0x000fea0003800000 */
[----:B------:R-:W-:Y:S01]  /*0180*/  LOP3.LUT R4, RZ, R0, RZ, 0x33, !PT ;  /* 0x00000000ff047212 */ /* 0x000fe200078e33ff */
[----:B------:R-:W-:Y:S04]  /*0190*/  BSSY.RECONVERGENT B2, `(.L_x_4) ;  /* 0x0000024000027945 */ /* 0x000fe80003800200 */
[----:B------:R-:W-:Y:S02]  /*01a0*/  IMAD.IADD R14, R4, 0x1, R13 ;  /* 0x00000001040e7824 */ /* 0x000fe400078e020d */
[----:B------:R-:W-:-:S03]  /*01b0*/  IMAD.MOV.U32 R4, RZ, RZ, R0 ;  /* 0x000000ffff047224 */ /* 0x000fc600078e0000 */
[C---:B------:R-:W-:Y:S02]  /*01c0*/  ISETP.GE.U32.AND P1, PT, R14.reuse, 0xe0, PT ;  /* 0x000000e00e00780c */ /* 0x040fe40003f26070 */
[----:B------:R-:W-:-:S04]  /*01d0*/  LEA.HI R16, R14, 0x1, RZ, 0x1b ;  /* 0x000000010e107811 */ /* 0x000fc800078fd8ff */
[----:B------:R-:W-:-:S04]  /*01e0*/  LOP3.LUT R17, R16, 0x7, RZ, 0xc0, !PT ;  /* 0x0000000710117812 */ /* 0x000fc800078ec0ff */
[----:B------:R-:W-:-:S03]  /*01f0*/  ISETP.NE.AND P2, PT, R17, RZ, PT ;  /* 0x000000ff1100720c */ /* 0x000fc60003f45270 */
[----:B------:R-:W-:Y:S10]  /*0200*/  @!P1 BRA `(.L_x_5) ;  /* 0x0000000000709947 */ /* 0x000ff40003800000 */
[----:B------:R-:W-:Y:S01]  /*0210*/  LOP3.LUT R18, R16, 0xffffff8, RZ, 0xc0, !PT ;  /* 0x0ffffff810127812 */ /* 0x000fe200078ec0ff */
[----:B------:R-:W-:Y:S02]  /*0220*/  IMAD.MOV.U32 R5, RZ, RZ, RZ ;  /* 0x000000ffff057224 */ /* 0x000fe400078e00ff */
[----:B------:R-:W-:Y:S02]  /*0230*/  IMAD.MOV.U32 R4, RZ, RZ, R0 ;  /* 0x000000ffff047224 */ /* 0x000fe400078e0000 */
[----:B------:R-:W-:Y:S02]  /*0240*/  IMAD.MOV.U32 R12, RZ, RZ, 0x7f7fffff ;  /* 0x7f7fffffff0c7424 */ /* 0x000fe400078e00ff */
[----:B------:R-:W-:-:S07]  /*0250*/  IMAD.MOV.U32 R15, RZ, RZ, -0x1 ;  /* 0xffffffffff0f7424 */ /* 0x000fce00078e00ff */
.L_x_6:
[----:B0-----:R-:W-:Y:S02]  /*0260*/  IMAD.IADD R6, R4, 0x1, R3 ;  /* 0x0000000104067824 */ /* 0x001fe400078e0203 */
[----:B------:R-:W-:Y:S02]  /*0270*/  VIADD R5, R5, 0x8 ;  /* 0x0000000805057836 */ /* 0x000fe40000000000 */
[C---:B------:R-:W-:Y:S02]  /*0280*/  IMAD R7, R6.reuse, 0x4, R9 ;  /* 0x0000000406077824 */ /* 0x040fe400078e0209 */
[----:B------:R-:W-:Y:S01]  /*0290*/  IMAD R6, R6, 0x4, R8 ;  /* 0x0000000406067824 */ /* 0x000fe200078e0208 */
[----:B------:R-:W-:Y:S01]  /*02a0*/  ISETP.NE.AND P1, PT, R5, R18, PT ;  /* 0x000000120500720c */ /* 0x000fe20003f25270 */
[----:B------:R-:W-:Y:S01]  /*02b0*/  VIADD R4, R4, 0x100 ;  /* 0x0000010004047836 */ /* 0x000fe20000000000 */
[----:B------:R0:W-:Y:S04]  /*02c0*/  STS [R7+0x8000], R12 ;  /* 0x0080000c07007388 */ /* 0x0001e80000000800 */
        /* <DEDUP_REMOVED lines=14> */
[----:B------:R0:W-:Y:S01]  /*03b0*/  STS [R6+0x8380], R15 ;  /* 0x0083800f06007388 */ /* 0x0001e20000000800 */
[----:B------:R-:W-:Y:S05]  /*03c0*/  @P1 BRA `(.L_x_6) ;  /* 0xfffffffc00a41947 */ /* 0x000fea000383ffff */
.L_x_5:
[----:B------:R-:W-:Y:S05]  /*03d0*/  BSYNC.RECONVERGENT B2 ;  /* 0x0000000000027941 */ /* 0x000fea0003800200 */
.L_x_4:
[----:B------:R-:W-:Y:S05]  /*03e0*/  @!P2 BRA `(.L_x_3) ;  /* 0x0000000000a8a947 */ /* 0x000fea0003800000 */
[----:B------:R-:W-:Y:S01]  /*03f0*/  ISETP.GE.U32.AND P1, PT, R17, 0x4, PT ;  /* 0x000000041100780c */ /* 0x000fe20003f26070 */
[----:B------:R-:W-:Y:S01]  /*0400*/  BSSY.RECONVERGENT B2, `(.L_x_7) ;  /* 0x0000011000027945 */ /* 0x000fe20003800200 */
[----:B------:R-:W-:-:S11]  /*0410*/  LOP3.LUT P2, R16, R16, 0x3, RZ, 0xc0, !PT ;  /* 0x0000000310107812 */ /* 0x000fd6000784c0ff */
[----:B------:R-:W-:Y:S05]  /*0420*/  @!P1 BRA `(.L_x_8) ;  /* 0x0000000000389947 */ /* 0x000fea0003800000 */
[C---:B------:R-:W-:Y:S02]  /*0430*/  IMAD.IADD R5, R4.reuse, 0x1, R3 ;  /* 0x0000000104057824 */ /* 0x040fe400078e0203 */
[----:B0-----:R-:W-:Y:S02]  /*0440*/  IMAD.MOV.U32 R7, RZ, RZ, 0x7f7fffff ;  /* 0x7f7fffffff077424 */ /* 0x001fe400078e00ff */
[C---:B------:R-:W-:Y:S02]  /*0450*/  IMAD R6, R5.reuse, 0x4, R9 ;  /* 0x0000000405067824 */ /* 0x040fe400078e0209 */
[----:B------:R-:W-:Y:S02]  /*0460*/  IMAD.MOV.U32 R12, RZ, RZ, -0x1 ;  /* 0xffffffffff0c7424 */ /* 0x000fe400078e00ff */
[----:B------:R-:W-:Y:S01]  /*0470*/  IMAD R5, R5, 0x4, R8 ;  /* 0x0000000405057824 */ /* 0x000fe200078e0208 */
[----:B------:R1:W-:Y:S01]  /*0480*/  STS [R6+0x8000], R7 ;  /* 0x0080000706007388 */ /* 0x0003e20000000800 */
[----:B------:R-:W-:-:S03]  /*0490*/  VIADD R4, R4, 0x80 ;  /* 0x0000008004047836 */ /* 0x000fc60000000000 */
[----:B------:R1:W-:Y:S04]  /*04a0*/  STS [R5+0x8000], R12 ;  /* 0x0080000c05007388 */ /* 0x0003e80000000800 */
[----:B------:R1:W-:Y:S04]  /*04b0*/  STS [R6+0x8080], R7 ;  /* 0x0080800706007388 */ /* 0x0003e80000000800 */
[----:B------:R1:W-:Y:S04]  /*04c0*/  STS [R5+0x8080], R12 ;  /* 0x0080800c05007388 */ /* 0x0003e80000000800 */
[----:B------:R1:W-:Y:S04]  /*04d0*/  STS [R6+0x8100], R7 ;  /* 0x0081000706007388 */ /* 0x0003e80000000800 */
[----:B------:R1:W-:Y:S04]  /*04e0*/  STS [R5+0x8100], R12 ;  /* 0x0081000c05007388 */ /* 0x0003e80000000800 */
[----:B------:R1:W-:Y:S04]  /*04f0*/  STS [R6+0x8180], R7 ;  /* 0x0081800706007388 */ /* 0x0003e80000000800 */
[----:B------:R1:W-:Y:S02]  /*0500*/  STS [R5+0x8180], R12 ;  /* 0x0081800c05007388 */ /* 0x0003e40000000800 */
.L_x_8:
[----:B------:R-:W-:Y:S05]  /*0510*/  BSYNC.RECONVERGENT B2 ;  /* 0x0000000000027941 */ /* 0x000fea0003800200 */
.L_x_7:
[----:B------:R-:W-:Y:S05]  /*0520*/  @!P2 BRA `(.L_x_3) ;  /* 0x000000000058a947 */ /* 0x000fea0003800000 */
[----:B------:R-:W-:Y:S01]  /*0530*/  ISETP.NE.AND P2, PT, R16, 0x1, PT ;  /* 0x000000011000780c */ /* 0x000fe20003f45270 */
[----:B------:R-:W-:Y:S01]  /*0540*/  BSSY.RECONVERGENT B2, `(.L_x_9) ;  /* 0x000000d000027945 */ /* 0x000fe20003800200 */
[----:B------:R-:W-:-:S11]  /*0550*/  LOP3.LUT P1, RZ, R14, 0x20, RZ, 0xc0, !PT ;  /* 0x000000200eff7812 */ /* 0x000fd6000782c0ff */
[----:B------:R-:W-:Y:S05]  /*0560*/  @!P2 BRA `(.L_x_10) ;  /* 0x000000000028a947 */ /* 0x000fea0003800000 */
[C---:B-1----:R-:W-:Y:S02]  /*0570*/  IMAD.IADD R5, R4.reuse, 0x1, R3 ;  /* 0x0000000104057824 */ /* 0x042fe400078e0203 */
        /* <DEDUP_REMOVED lines=8> */
[----:B------:R2:W-:Y:S02]  /*0600*/  STS [R5+0x8080], R12 ;  /* 0x0080800c05007388 */ /* 0x0005e40000000800 */
.L_x_10:
[----:B------:R-:W-:Y:S05]  /*0610*/  BSYNC.RECONVERGENT B2 ;  /* 0x0000000000027941 */ /* 0x000fea0003800200 */
.L_x_9:
[----:B------:R-:W-:Y:S02]  /*0620*/  @!P1 IMAD.IADD R4, R4, 0x1, R3 ;  /* 0x0000000104049824 */ /* 0x000fe400078e0203 */
[----:B012---:R-:W-:Y:S02]  /*0630*/  @!P1 IMAD.MOV.U32 R6, RZ, RZ, 0x7f7fffff ;  /* 0x7f7fffffff069424 */ /* 0x007fe400078e00ff */
[C---:B------:R-:W-:Y:S02]  /*0640*/  @!P1 IMAD R5, R4.reuse, 0x4, R9 ;  /* 0x0000000404059824 */ /* 0x040fe400078e0209 */
[----:B------:R-:W-:Y:S02]  /*0650*/  @!P1 IMAD.MOV.U32 R7, RZ, RZ, -0x1 ;  /* 0xffffffffff079424 */ /* 0x000fe400078e00ff */
[----:B------:R-:W-:Y:S01]  /*0660*/  @!P1 IMAD R4, R4, 0x4, R8 ;  /* 0x0000000404049824 */ /* 0x000fe200078e0208 */
[----:B------:R2:W-:Y:S04]  /*0670*/  @!P1 STS [R5+0x8000], R6 ;  /* 0x0080000605009388 */ /* 0x0005e80000000800 */
[----:B------:R2:W-:Y:S02]  /*0680*/  @!P1 STS [R4+0x8000], R7 ;  /* 0x0080000704009388 */ /* 0x0005e40000000800 */
.L_x_3:
[----:B------:R-:W-:Y:S05]  /*0690*/  BSYNC.RECONVERGENT B1 ;  /* 0x0000000000017941 */ /* 0x000fea0003800200 */
.L_x_2:
[----:B------:R-:W-:-:S13]  /*06a0*/  ISETP.NE.AND P1, PT, R0, RZ, PT ;  /* 0x000000ff0000720c */ /* 0x000fda0003f25270 */
[----:B-12---:R-:W-:Y:S01]  /*06b0*/  @!P1 IMAD.MOV.U32 R5, RZ, RZ, 0x7f7fffff ;  /* 0x7f7fffffff059424 */ /* 0x006fe200078e00ff */
[----:B------:R1:W-:Y:S04]  /*06c0*/  @!P1 STS [R2+0x8000], RZ ;  /* 0x008000ff02009388 */ /* 0x0003e80000000800 */
[----:B------:R1:W-:Y:S02]  /*06d0*/  @!P1 STS [R2+0x8010], R5 ;  /* 0x0080100502009388 */ /* 0x0003e40000000800 */
.L_x_1:
[----:B------:R-:W-:Y:S05]  /*06e0*/  BSYNC.RECONVERGENT B0 ;  /* 0x0000000000007941 */ /* 0x000fea0003800200 */
.L_x_0:
[----:B------:R-:W-:Y:S01]  /*06f0*/  NOP ;  /* 0x0000000000007918 */ /* 0x000fe20000000000 */
[----:B------:R-:W-:Y:S01]  /*0700*/  BSSY B0, `(.L_x_11) ;  /* 0x000000f000007945 */ /* 0x000fe20003800000 */
[----:B0-----:R-:W-:-:S03]  /*0710*/  CS2R R14, SRZ ;  /* 0x00000000000e7805 */ /* 0x001fc6000001ff00 */
[----:B------:R-:W-:Y:S05]  /*0720*/  @P0 BRA `(.L_x_12) ;  /* 0x0000000000300947 */ /* 0x000fea0003800000 */
[----:B------:R-:W-:Y:S01]  /*0730*/  ISETP.NE.AND P0, PT, R0, RZ, PT ;  /* 0x000000ff0000720c */ /* 0x000fe20003f05270 */
[----:B------:R-:W-:Y:S01]  /*0740*/  BSSY.RECONVERGENT B1, `(.L_x_13) ;  /* 0x0000006000017945 */ /* 0x000fe20003800200 */
[----:B-1----:R-:W-:-:S11]  /*0750*/  CS2R R4, SRZ ;  /* 0x0000000000047805 */ /* 0x002fd6000001ff00 */
[----:B------:R-:W-:Y:S05]  /*0760*/  @P0 BRA `(.L_x_14) ;  /* 0x00000000000c0947 */ /* 0x000fea0003800000 */
[----:B------:R-:W0:Y:S02]  /*0770*/  LDC.64 R4, c[0x0][0x380] ;  /* 0x0000e000ff047b82 */ /* 0x000e240000000a00 */
[----:B0-----:R-:W-:-:S06]  /*0780*/  IMAD.WIDE R4, R11, 0x8, R4 ;  /* 0x000000080b047825 */ /* 0x001fcc00078e0204 */
[----:B------:R-:W5:Y:S02]  /*0790*/  LDG.E.64.CONSTANT R4, desc[UR8][R4.64] ;  /* 0x0000000804047981 */ /* 0x000f64000c1e9b00 */
.L_x_14:
[----:B------:R-:W-:Y:S05]  /*07a0*/  BSYNC.RECONVERGENT B1 ;  /* 0x0000000000017941 */ /* 0x000fea0003800200 */
.L_x_13:
[----:B------:R-:W-:-:S03]  /*07b0*/  UMOV UR4, 0xffffffff ;  /* 0xffffffff00047882 */ /* 0x000fc60000000000 */
[----:B------:R-:W-:Y:S05]  /*07c0*/  BRA.DIV UR4, `(.L_x_15) ;  /* 0x000000ca04c47947 */ /* 0x000fea000b800000 */
[----:B-----5:R0:W2:Y:S04]  /*07d0*/  SHFL.IDX PT, R15, R4, RZ, 0x1f ;  /* 0x00001fff040f7589 */ /* 0x0200a800000e0000 */
[----:B------:R0:W3:Y:S02]  /*07e0*/  SHFL.IDX PT, R14, R5, RZ, 0x1f ;  /* 0x00001fff050e7589 */ /* 0x0000e400000e0000 */
.L_x_12:
[----:B------:R-:W-:Y:S05]  /*07f0*/  BSYNC B0 ;  /* 0x0000000000007941 */ /* 0x000fea0003800000 */
.L_x_11:
[----:B------:R-:W4:Y:S02]  /*0800*/  LDCU UR4, c[0x0][0x398] ;  /* 0x00007300ff0477ac */ /* 0x000f240008000800 */
[----:B----4-:R-:W-:-:S09]  /*0810*/  UISETP.GE.AND UP0, UPT, UR4, 0x1, UPT ;  /* 0x000000010400788c */ /* 0x010fd2000bf06270 */
[----:B------:R-:W-:Y:S05]  /*0820*/  BRA.U !UP0, `(.L_x_16) ;  /* 0x0000005d085c7547 */ /* 0x000fea000b800000 */
[----:B------:R-:W-:Y:S01]  /*0830*/  LOP3.LUT R21, R13, 0x7, RZ, 0xc0, !PT ;  /* 0x000000070d157812 */ /* 0x000fe200078ec0ff */
[----:B------:R-:W-:Y:S01]  /*0840*/  IMAD R9, R3, 0x4, R9 ;  /* 0x0000000403097824 */ /* 0x000fe200078e0209 */
[----:B------:R-:W-:Y:S01]  /*0850*/  LOP3.LUT R20, R13, 0x3, RZ, 0xc0, !PT ;  /* 0x000000030d147812 */ /* 0x000fe200078ec0ff */
[----:B------:R-:W-:Y:S01]  /*0860*/  IMAD R8, R3, 0x4, R8 ;  /* 0x0000000403087824 */ /* 0x000fe200078e0208 */
[C---:B------:R-:W-:Y:S01]  /*0870*/  LOP3.LUT R6, R13.reuse, 0x7ffffffc, RZ, 0xc0, !PT ;  /* 0x7ffffffc0d067812 */ /* 0x040fe200078ec0ff */
[C---:B------:R-:W-:Y:S01]  /*0880*/  VIADD R7, R13.reuse, 0xffffffff ;  /* 0xffffffff0d077836 */ /* 0x040fe20000000000 */
[C---:B------:R-:W-:Y:S01]  /*0890*/  LOP3.LUT R3, R13.reuse, 0x7ffffff8, RZ, 0xc0, !PT ;  /* 0x7ffffff80d037812 */ /* 0x040fe200078ec0ff */
[----:B------:R-:W-:Y:S01]  /*08a0*/  IMAD.MOV.U32 R16, RZ, RZ, RZ ;  /* 0x000000ffff107224 */ /* 0x000fe200078e00ff */
[C---:B------:R-:W-:Y:S01]  /*08b0*/  LOP3.LUT R18, R13.reuse, 0x1, RZ, 0xc0, !PT ;  /* 0x000000010d127812 */ /* 0x040fe200078ec0ff */
[--C-:B------:R-:W-:Y:S02]  /*08c0*/  IMAD.IADD R10, R10, 0x1, R9.reuse ;  /* 0x000000010a0a7824 */ /* 0x100fe400078e0209 */
[----:B------:R-:W-:-:S02]  /*08d0*/  IMAD R13, R13, 0x20, R9 ;  /* 0x000000200d0d7824 */ /* 0x000fc400078e0209 */
[----:B------:R-:W-:Y:S02]  /*08e0*/  VIADD R12, R9, 0x8000 ;  /* 0x00008000090c7836 */ /* 0x000fe40000000000 */
[----:B------:R-:W-:Y:S02]  /*08f0*/  VIADD R23, R21, 0xffffffff ;  /* 0xffffffff15177836 */ /* 0x000fe40000000000 */
[----:B------:R-:W-:-:S07]  /*0900*/  VIADD R22, R20, 0xffffffff ;  /* 0xffffffff14167836 */ /* 0x000fce0000000000 */
.L_x_161:
[----:B----4-:R-:W4:Y:S01]  /*0910*/  S2R R17, SR_TID.X ;  /* 0x0000000000117919 */ /* 0x010f220000002100 */
[----:B------:R-:W5:Y:S02]  /*0920*/  LDCU UR4, c[0x0][0x398] ;  /* 0x00007300ff0477ac */ /* 0x000f640008000800 */
[----:B-----5:R-:W-:-:S04]  /*0930*/  IADD3 R24, PT, PT, -R16, UR4, RZ ;  /* 0x0000000410187c10 */ /* 0x020fc8000fffe1ff */
[C---:B------:R-:W-:Y:S02]  /*0940*/  VIMNMX R26, PT, PT, R24.reuse, 0x1000, PT ;  /* 0x00001000181a7848 */ /* 0x040fe40003fe0100 */
[----:B----4-:R-:W-:-:S13]  /*0950*/  ISETP.GT.AND P0, PT, R24, R17, PT ;  /* 0x000000111800720c */ /* 0x010fda0003f04270 */
[----:B-1----:R-:W-:Y:S05]  /*0960*/  @!P0 BRA `(.L_x_17) ;  /* 0x0000000000348947 */ /* 0x002fea0003800000 */
[----:B01----:R-:W0:Y:S01]  /*0970*/  S2R R5, SR_CgaCtaId ;  /* 0x0000000000057919 */ /* 0x003e220000008800 */
[----:B------:R-:W-:-:S04]  /*0980*/  MOV R4, 0x400 ;  /* 0x0000040000047802 */ /* 0x000fc80000000f00 */
[----:B0-----:R-:W-:-:S07]  /*0990*/  LEA R28, R5, R4, 0x18 ;  /* 0x00000004051c7211 */ /* 0x001fce00078ec0ff */
.L_x_18:
[----:B----4-:R-:W0:Y:S01]  /*09a0*/  LDC.64 R4, c[0x0][0x390] ;  /* 0x0000e400ff047b82 */ /* 0x010e220000000a00 */
[----:B------:R-:W-:-:S04]  /*09b0*/  IMAD.IADD R19, R17, 0x1, R16 ;  /* 0x0000000111137824 */ /* 0x000fc800078e0210 */
[----:B0-----:R-:W-:-:S06]  /*09c0*/  IMAD.WIDE.U32 R4, R19, 0x8, R4 ;  /* 0x0000000813047825 */ /* 0x001fcc00078e0004 */
[----:B------:R-:W4:Y:S01]  /*09d0*/  LDG.E.64.CONSTANT R4, desc[UR8][R4.64] ;  /* 0x0000000804047981 */ /* 0x000f22000c1e9b00 */
[----:B------:R-:W0:Y:S01]  /*09e0*/  LDCU UR4, c[0x0][0x360] ;  /* 0x00006c00ff0477ac */ /* 0x000e220008000800 */
[C---:B------:R-:W-:Y:S02]  /*09f0*/  IMAD R19, R17.reuse, 0x8, R28 ;  /* 0x0000000811137824 */ /* 0x040fe400078e021c */
[----:B0-----:R-:W-:-:S05]  /*0a00*/  VIADD R17, R17, UR4 ;  /* 0x0000000411117c36 */ /* 0x001fca0008000000 */
[----:B------:R-:W-:Y:S01]  /*0a10*/  ISETP.GE.AND P0, PT, R17, R26, PT ;  /* 0x0000001a1100720c */ /* 0x000fe20003f06270 */
[----:B----4-:R4:W-:-:S12]  /*0a20*/  STS.64 [R19], R4 ;  /* 0x0000000413007388 */ /* 0x0109d80000000a00 */
[----:B------:R-:W-:Y:S05]  /*0a30*/  @!P0 BRA `(.L_x_18) ;  /* 0xfffffffc00d88947 */ /* 0x000fea000383ffff */
.L_x_17:
[----:B------:R-:W-:Y:S05]  /*0a40*/  WARPSYNC.ALL ;  /* 0x0000000000007948 */ /* 0x000fea0003800000 */
[----:B------:R-:W5:Y:S01]  /*0a50*/  LDCU UR4, c[0x0][0x388] ;  /* 0x00007100ff0477ac */ /* 0x000f620008000800 */
[----:B------:R-:W-:Y:S01]  /*0a60*/  BAR.SYNC.DEFER_BLOCKING 0x0 ;  /* 0x0000000000007b1d */ /* 0x000fe20000010000 */
[----:B------:R-:W-:-:S04]  /*0a70*/  ISETP.GE.AND P0, PT, R24, 0x1, PT ;  /* 0x000000011800780c */ /* 0x000fc80003f06270 */
[----:B-----5:R-:W-:-:S13]  /*0a80*/  ISETP.GE.OR P0, PT, R11, UR4, !P0 ;  /* 0x000000040b007c0c */ /* 0x020fda000c706670 */
[----:B------:R-:W-:Y:S05]  /*0a90*/  @P0 BRA `(.L_x_19) ;  /* 0x0000005800a80947 */ /* 0x000fea0003800000 */
[----:B------:R-:W-:-:S07]  /*0aa0*/  IMAD.MOV.U32 R17, RZ, RZ, RZ ;  /* 0x000000ffff117224 */ /* 0x000fce00078e00ff */
.L_x_160:
[----:B------:R-:W-:Y:S01]  /*0ab0*/  UMOV UR4, 0xffffffff ;  /* 0xffffffff00047882 */ /* 0x000fe20000000000 */
[----:B------:R-:W-:Y:S02]  /*0ac0*/  ISETP.NE.AND P0, PT, R0, RZ, PT ;  /* 0x000000ff0000720c */ /* 0x000fe40003f05270 */
[----:B-1----:R-:W-:Y:S11]  /*0ad0*/  BRA.DIV UR4, `(.L_x_20) ;  /* 0x000000ca04347947 */ /* 0x002ff6000b800000 */
[----:B------:R-:W-:Y:S01]  /*0ae0*/  NOP ;  /* 0x0000000000007918 */ /* 0x000fe20000000000 */
.L_x_321:
[----:B------:R-:W-:Y:S04]  /*0af0*/  BSSY.RECONVERGENT B0, `(.L_x_21) ;  /* 0x00002e6000007945 */ /* 0x000fe80003800200 */
[----:B------:R-:W-:Y:S05]  /*0b00*/  @P0 BRA `(.L_x_22) ;  /* 0x0000002c00900947 */ /* 0x000fea0003800000 */
[----:B01--4-:R-:W0:Y:S01]  /*0b10*/  LDS R5, [R2+0x8000] ;  /* 0x0080000002057984 */ /* 0x013e220000000800 */
[----:B------:R-:W1:Y:S02]  /*0b20*/  LDCU UR4, c[0x0][0x3a8] ;  /* 0x00007500ff0477ac */ /* 0x000e640008000800 */
[----:B-1----:R-:W-:-:S06]  /*0b30*/  UIADD3 UR4, UPT, UPT, UR4, -0x20, URZ ;  /* 0xffffffe004047890 */ /* 0x002fcc000fffe0ff */
[----:B0-----:R-:W-:-:S13]  /*0b40*/  ISETP.GT.AND P1, PT, R5, UR4, PT ;  /* 0x0000000405007c0c */ /* 0x001fda000bf24270 */
[----:B------:R-:W-:Y:S05]  /*0b50*/  @!P1 BRA `(.L_x_22) ;  /* 0x0000002c007c9947 */ /* 0x000fea0003800000 */
[----:B------:R-:W0:Y:S02]  /*0b60*/  LDCU UR4, c[0x0][0x3a8] ;  /* 0x00007500ff0477ac */ /* 0x000e240008000800 */
[----:B0-----:R-:W-:-:S05]  /*0b70*/  IMAD.U32 R4, RZ, RZ, UR4 ;  /* 0x00000004ff047e24 */ /* 0x001fca000f8e00ff */
[----:B------:R-:W-:-:S13]  /*0b80*/  ISETP.GT.AND P1, PT, R4, 0x1f, PT ;  /* 0x0000001f0400780c */ /* 0x000fda0003f24270 */
[----:B------:R-:W-:Y:S05]  /*0b90*/  @!P1 BRA `(.L_x_23) ;  /* 0x0000009800189947 */ /* 0x000fea0003800000 */
[----:B------:R-:W-:Y:S01]  /*0ba0*/  ISETP.GE.AND P1, PT, R5, R4, PT ;  /* 0x000000040500720c */ /* 0x000fe20003f26270 */
[----:B------:R-:W-:-:S12]  /*0bb0*/  BSSY.RECONVERGENT B1, `(.L_x_24) ;  /* 0x000004e000017945 */ /* 0x000fd80003800200 */
[----:B------:R-:W-:Y:S05]  /*0bc0*/  @P1 BRA `(.L_x_25) ;  /* 0x0000000400301947 */ /* 0x000fea0003800000 */
[----:B------:R-:W-:Y:S01]  /*0bd0*/  IMAD.IADD R19, R5, 0x1, -R4 ;  /* 0x0000000105137824 */ /* 0x000fe200078e0a04 */
[----:B------:R-:W-:Y:S01]  /*0be0*/  BSSY.RECONVERGENT B2, `(.L_x_26) ;  /* 0x0000020000027945 */ /* 0x000fe20003800200 */
[----:B------:R-:W-:-:S03]  /*0bf0*/  IMAD.IADD R26, R4, 0x1, -R5 ;  /* 0x00000001041a7824 */ /* 0x000fc600078e0a05 */
[----:B------:R-:W-:Y:S02]  /*0c00*/  ISETP.GT.U32.AND P1, PT, R19, -0x8, PT ;  /* 0xfffffff81300780c */ /* 0x000fe40003f24070 */
[----:B------:R-:W-:-:S04]  /*0c10*/  LOP3.LUT R29, R26, 0x7, RZ, 0xc0, !PT ;  /* 0x000000071a1d7812 */ /* 0x000fc800078ec0ff */
[----:B------:R-:W-:-:S07]  /*0c20*/  ISETP.NE.AND P2, PT, R29, RZ, PT ;  /* 0x000000ff1d00720c */ /* 0x000fce0003f45270 */
[----:B------:R-:W-:Y:S06]  /*0c30*/  @P1 BRA `(.L_x_27) ;  /* 0x0000000000681947 */ /* 0x000fec0003800000 */
[----:B------:R-:W-:Y:S01]  /*0c40*/  LOP3.LUT R28, R26, 0xfffffff8, RZ, 0xc0, !PT ;  /* 0xfffffff81a1c7812 */ /* 0x000fe200078ec0ff */
[----:B------:R-:W-:Y:S02]  /*0c50*/  IMAD.MOV.U32 R19, RZ, RZ, RZ ;  /* 0x000000ffff137224 */ /* 0x000fe400078e00ff */
[----:B------:R-:W-:Y:S02]  /*0c60*/  IMAD.MOV.U32 R27, RZ, RZ, 0x7f7fffff ;  /* 0x7f7fffffff1b7424 */ /* 0x000fe400078e00ff */
[----:B------:R-:W-:-:S07]  /*0c70*/  IMAD.MOV.U32 R30, RZ, RZ, -0x1 ;  /* 0xffffffffff1e7424 */ /* 0x000fce00078e00ff */
.L_x_28:
[C---:B0-----:R-:W-:Y:S02]  /*0c80*/  IMAD R24, R5.reuse, 0x4, R13 ;  /* 0x0000000405187824 */ /* 0x041fe400078e020d */
[----:B------:R-:W-:Y:S02]  /*0c90*/  IMAD R25, R5, 0x4, R10 ;  /* 0x0000000405197824 */ /* 0x000fe400078e020a */
[----:B------:R-:W-:Y:S01]  /*0ca0*/  VIADD R19, R19, 0x8 ;  /* 0x0000000813137836 */ /* 0x000fe20000000000 */
[----:B------:R0:W-:Y:S01]  /*0cb0*/  STS [R24+0x8000], R27 ;  /* 0x0080001b18007388 */ /* 0x0001e20000000800 */
[----:B------:R-:W-:-:S03]  /*0cc0*/  VIADD R5, R5, 0x8 ;  /* 0x0000000805057836 */ /* 0x000fc60000000000 */
[----:B------:R0:W-:Y:S01]  /*0cd0*/  STS [R25+0x8000], R30 ;  /* 0x0080001e19007388 */ /* 0x0001e20000000800 */
[----:B------:R-:W-:-:S03]  /*0ce0*/  ISETP.NE.AND P1, PT, R19, R28, PT ;  /* 0x0000001c1300720c */ /* 0x000fc60003f25270 */
        /* <DEDUP_REMOVED lines=15> */
.L_x_27:
[----:B------:R-:W-:Y:S05]  /*0de0*/  BSYNC.RECONVERGENT B2 ;  /* 0x0000000000027941 */ /* 0x000fea0003800200 */
.L_x_26:
[----:B------:R-:W-:Y:S05]  /*0df0*/  @!P2 BRA `(.L_x_25) ;  /* 0x0000000000a4a947 */ /* 0x000fea0003800000 */
[----:B------:R-:W-:Y:S01]  /*0e00*/  ISETP.GE.U32.AND P1, PT, R29, 0x4, PT ;  /* 0x000000041d00780c */ /* 0x000fe20003f26070 */
[----:B------:R-:W-:Y:S01]  /*0e10*/  BSSY.RECONVERGENT B2, `(.L_x_29) ;  /* 0x0000011000027945 */ /* 0x000fe20003800200 */
[----:B0-----:R-:W-:-:S04]  /*0e20*/  LOP3.LUT R27, R26, 0x3, RZ, 0xc0, !PT ;  /* 0x000000031a1b7812 */ /* 0x001fc800078ec0ff */
[----:B------:R-:W-:-:S07]  /*0e30*/  ISETP.NE.AND P2, PT, R27, RZ, PT ;  /* 0x000000ff1b00720c */ /* 0x000fce0003f45270 */
[----:B------:R-:W-:Y:S06]  /*0e40*/  @!P1 BRA `(.L_x_30) ;  /* 0x0000000000349947 */ /* 0x000fec0003800000 */
[C---:B------:R-:W-:Y:S02]  /*0e50*/  IMAD R19, R5.reuse, 0x4, R13 ;  /* 0x0000000405137824 */ /* 0x040fe400078e020d */
[----:B------:R-:W-:Y:S02]  /*0e60*/  IMAD.MOV.U32 R28, RZ, RZ, 0x7f7fffff ;  /* 0x7f7fffffff1c7424 */ /* 0x000fe400078e00ff */
[C---:B------:R-:W-:Y:S02]  /*0e70*/  IMAD R24, R5.reuse, 0x4, R10 ;  /* 0x0000000405187824 */ /* 0x040fe400078e020a */
[----:B------:R-:W-:Y:S01]  /*0e80*/  IMAD.MOV.U32 R25, RZ, RZ, -0x1 ;  /* 0xffffffffff197424 */ /* 0x000fe200078e00ff */
        /* <DEDUP_REMOVED lines=9> */
.L_x_30:
[----:B------:R-:W-:Y:S05]  /*0f20*/  BSYNC.RECONVERGENT B2 ;  /* 0x0000000000027941 */ /* 0x000fea0003800200 */
.L_x_29:
[----:B------:R-:W-:Y:S05]  /*0f30*/  @!P2 BRA `(.L_x_25) ;  /* 0x000000000054a947 */ /* 0x000fea0003800000 */
[----:B0-----:R-:W-:Y:S01]  /*0f40*/  LOP3.LUT R19, R26, 0x1, RZ, 0xc0, !PT ;  /* 0x000000011a137812 */ /* 0x001fe200078ec0ff */
[----:B------:R-:W-:Y:S01]  /*0f50*/  BSSY.RECONVERGENT B2, `(.L_x_31) ;  /* 0x000000f000027945 */ /* 0x000fe20003800200 */
[----:B------:R-:W-:Y:S02]  /*0f60*/  ISETP.NE.AND P1, PT, R27, 0x1, PT ;  /* 0x000000011b00780c */ /* 0x000fe40003f25270 */
[----:B------:R-:W-:-:S13]  /*0f70*/  ISETP.NE.U32.AND P2, PT, R19, 0x1, PT ;  /* 0x000000011300780c */ /* 0x000fda0003f45070 */
[----:B------:R-:W-:Y:S02]  /*0f80*/  @!P2 IMAD.MOV.U32 R28, RZ, RZ, 0x7f7fffff ;  /* 0x7f7fffffff1ca424 */ /* 0x000fe400078e00ff */
[----:B------:R-:W-:Y:S01]  /*0f90*/  @!P2 IMAD.MOV.U32 R30, RZ, RZ, -0x1 ;  /* 0xffffffffff1ea424 */ /* 0x000fe200078e00ff */
        /* <DEDUP_REMOVED lines=9> */
[----:B------:R0:W-:Y:S02]  /*1030*/  STS [R25+0x8004], R26 ;  /* 0x0080041a19007388 */ /* 0x0001e40000000800 */
.L_x_32:
[----:B------:R-:W-:Y:S05]  /*1040*/  BSYNC.RECONVERGENT B2 ;  /* 0x0000000000027941 */ /* 0x000fea0003800200 */
.L_x_31:
[C---:B0-----:R-:W-:Y:S02]  /*1050*/  @!P2 IMAD R19, R5.reuse, 0x4, R13 ;  /* 0x000000040513a824 */ /* 0x041fe400078e020d */
[----:B------:R-:W-:-:S03]  /*1060*/  @!P2 IMAD R5, R5, 0x4, R10 ;  /* 0x000000040505a824 */ /* 0x000fc600078e020a */
[----:B------:R1:W-:Y:S04]  /*1070*/  @!P2 STS [R19+0x8000], R28 ;  /* 0x0080001c1300a388 */ /* 0x0003e80000000800 */
[----:B------:R1:W-:Y:S02]  /*1080*/  @!P2 STS [R5+0x8000], R30 ;  /* 0x0080001e0500a388 */ /* 0x0003e40000000800 */
.L_x_25:
[----:B------:R-:W-:Y:S05]  /*1090*/  BSYNC.RECONVERGENT B1 ;  /* 0x0000000000017941 */ /* 0x000fea0003800200 */
.L_x_24:
[----:B------:R-:W-:Y:S01]  /*10a0*/  ISETP.GE.AND P1, PT, R4, 0x2, PT ;  /* 0x000000020400780c */ /* 0x000fe20003f26270 */
[----:B------:R-:W-:-:S12]  /*10b0*/  BSSY.RECONVERGENT B3, `(.L_x_33) ;  /* 0x00000c3000037945 */ /* 0x000fd80003800200 */
[----:B------:R-:W-:Y:S05]  /*10c0*/  @!P1 BRA `(.L_x_34) ;  /* 0x0000000c00049947 */ /* 0x000fea0003800000 */
[----:B-1----:R-:W-:-:S07]  /*10d0*/  IMAD.MOV.U32 R5, RZ, RZ, 0x2 ;  /* 0x00000002ff057424 */ /* 0x002fce00078e00ff */
.L_x_55:
[----:B------:R-:W-:Y:S01]  /*10e0*/  SHF.R.S32.HI R4, RZ, 0x1, R5 ;  /* 0x00000001ff047819 */ /* 0x000fe20000011405 */
[----:B------:R-:W-:Y:S03]  /*10f0*/  BSSY.RECONVERGENT B2, `(.L_x_35) ;  /* 0x00000b9000027945 */ /* 0x000fe60003800200 */
[----:B------:R-:W-:-:S13]  /*1100*/  ISETP.GE.AND P2, PT, R4, 0x1, PT ;  /* 0x000000010400780c */ /* 0x000fda0003f46270 */
[----:B0---4-:R-:W-:Y:S05]  /*1110*/  @!P2 BRA `(.L_x_36) ;  /* 0x0000000800d8a947 */ /* 0x011fea0003800000 */
.L_x_54:
[----:B------:R-:W-:Y:S01]  /*1120*/  ISETP.GE.U32.AND P2, PT, R7, 0x3, PT ;  /* 0x000000030700780c */ /* 0x000fe20003f46070 */
[----:B0---4-:R-:W-:-:S12]  /*1130*/  IMAD.MOV.U32 R25, RZ, RZ, RZ ;  /* 0x000000ffff197224 */ /* 0x011fd800078e00ff */
[----:B------:R-:W-:Y:S05]  /*1140*/  @!P2 BRA `(.L_x_37) ;  /* 0x000000040090a947 */ /* 0x000fea0003800000 */
[----:B------:R-:W-:Y:S01]  /*1150*/  BSSY.RECONVERGENT B1, `(.L_x_38) ;  /* 0x0000062000017945 */ /* 0x000fe20003800200 */
[----:B------:R-:W-:-:S07]  /*1160*/  IMAD.MOV.U32 R19, RZ, RZ, RZ ;  /* 0x000000ffff137224 */ /* 0x000fce00078e00ff */
.L_x_47:
[C---:B0-----:R-:W-:Y:S01]  /*1170*/  LOP3.LUT R28, R19.reuse, R4, RZ, 0x3c, !PT ;  /* 0x00000004131c7212 */ /* 0x041fe200078e3cff */
[----:B------:R-:W-:Y:S01]  /*1180*/  BSSY.RECONVERGENT B4, `(.L_x_39) ;  /* 0x0000016000047945 */ /* 0x000fe20003800200 */
[C---:B------:R-:W-:Y:S02]  /*1190*/  IMAD R24, R19.reuse, 0x4, R13 ;  /* 0x0000000413187824 */ /* 0x040fe400078e020d */
[----:B------:R-:W-:Y:S01]  /*11a0*/  ISETP.GT.U32.AND P2, PT, R28, R19, PT ;  /* 0x000000131c00720c */ /* 0x000fe20003f44070 */
[----:B------:R-:W-:-:S12]  /*11b0*/  IMAD R25, R19, 0x4, R10 ;  /* 0x0000000413197824 */ /* 0x000fd800078e020a */
[----:B------:R-:W-:Y:S05]  /*11c0*/  @!P2 BRA `(.L_x_40) ;  /* 0x000000000044a947 */ /* 0x000fea0003800000 */
[----:B------:R-:W-:Y:S01]  /*11d0*/  IMAD R30, R28, 0x4, R13 ;  /* 0x000000041c1e7824 */ /* 0x000fe200078e020d */
[----:B------:R-:W-:Y:S01]  /*11e0*/  LDS R29, [R24+0x8000] ;  /* 0x00800000181d7984 */ /* 0x000fe20000000800 */
[----:B------:R-:W-:-:S03]  /*11f0*/  LOP3.LUT P3, RZ, R19, R5, RZ, 0xc0, !PT ;  /* 0x0000000513ff7212 */ /* 0x000fc6000786c0ff */
[----:B------:R-:W0:Y:S02]  /*1200*/  LDS R32, [R30+0x8000] ;  /* 0x008000001e207984 */ /* 0x000e240000000800 */
[CC--:B0-----:R-:W-:Y:S02]  /*1210*/  FSETP.GEU.AND P2, PT, R29.reuse, R32.reuse, PT ;  /* 0x000000201d00720b */ /* 0x0c1fe40003f4e000 */
[----:B------:R-:W-:Y:S02]  /*1220*/  FSETP.GT.AND P4, PT, R29, R32, PT ;  /* 0x000000201d00720b */ /* 0x000fe40003f84000 */
[----:B------:R-:W-:-:S04]  /*1230*/  SEL R26, RZ, 0xffffffff, !P2 ;  /* 0xffffffffff1a7807 */ /* 0x000fc80005000000 */
[----:B------:R-:W-:-:S04]  /*1240*/  @!P3 SEL R26, RZ, 0xffffffff, P4 ;  /* 0xffffffffff1ab807 */ /* 0x000fc80002000000 */
[----:B------:R-:W-:-:S04]  /*1250*/  LOP3.LUT R26, R26, 0x1, RZ, 0xc0, !PT ;  /* 0x000000011a1a7812 */ /* 0x000fc800078ec0ff */
[----:B------:R-:W-:-:S13]  /*1260*/  ISETP.NE.U32.AND P2, PT, R26, 0x1, PT ;  /* 0x000000011a00780c */ /* 0x000fda0003f45070 */
[----:B------:R-:W-:Y:S01]  /*1270*/  @P2 IMAD R27, R28, 0x4, R10 ;  /* 0x000000041c1b2824 */ /* 0x000fe200078e020a */
[----:B------:R-:W-:Y:S04]  /*1280*/  @P2 STS [R24+0x8000], R32 ;  /* 0x0080002018002388 */ /* 0x000fe80000000800 */
[----:B------:R-:W-:Y:S04]  /*1290*/  @P2 STS [R30+0x8000], R29 ;  /* 0x0080001d1e002388 */ /* 0x000fe80000000800 */
[----:B------:R-:W0:Y:S04]  /*12a0*/  @P2 LDS R28, [R27+0x8000] ;  /* 0x008000001b1c2984 */ /* 0x000e280000000800 */
[----:B------:R-:W1:Y:S04]  /*12b0*/  @P2 LDS R26, [R25+0x8000] ;  /* 0x00800000191a2984 */ /* 0x000e680000000800 */
[----:B0-----:R0:W-:Y:S04]  /*12c0*/  @P2 STS [R25+0x8000], R28 ;  /* 0x0080001c19002388 */ /* 0x0011e80000000800 */
[----:B-1----:R0:W-:Y:S02]  /*12d0*/  @P2 STS [R27+0x8000], R26 ;  /* 0x0080001a1b002388 */ /* 0x0021e40000000800 */
.L_x_40:
[----:B------:R-:W-:Y:S05]  /*12e0*/  BSYNC.RECONVERGENT B4 ;  /* 0x0000000000047941 */ /* 0x000fea0003800200 */
.L_x_39:
[----:B0-----:R-:W-:Y:S01]  /*12f0*/  VIADD R26, R19, 0x1 ;  /* 0x00000001131a7836 */ /* 0x001fe20000000000 */
[----:B------:R-:W-:Y:S04]  /*1300*/  BSSY.RECONVERGENT B4, `(.L_x_41) ;  /* 0x0000015000047945 */ /* 0x000fe80003800200 */
[----:B------:R-:W-:-:S04]  /*1310*/  LOP3.LUT R27, R26, R4, RZ, 0x3c, !PT ;  /* 0x000000041a1b7212 */ /* 0x000fc800078e3cff */
[----:B------:R-:W-:-:S13]  /*1320*/  ISETP.GT.U32.AND P2, PT, R27, R26, PT ;  /* 0x0000001a1b00720c */ /* 0x000fda0003f44070 */
        /* <DEDUP_REMOVED lines=18> */
.L_x_42:
[----:B------:R-:W-:Y:S05]  /*1450*/  BSYNC.RECONVERGENT B4 ;  /* 0x0000000000047941 */ /* 0x000fea0003800200 */
.L_x_41:
        /* <DEDUP_REMOVED lines=22> */
.L_x_44:
[----:B------:R-:W-:Y:S05]  /*15c0*/  BSYNC.RECONVERGENT B4 ;  /* 0x0000000000047941 */ /* 0x000fea0003800200 */
.L_x_43:
        /* <DEDUP_REMOVED lines=22> */
.L_x_46:
[----:B------:R-:W-:Y:S05]  /*1730*/  BSYNC.RECONVERGENT B4 ;  /* 0x0000000000047941 */ /* 0x000fea0003800200 */
.L_x_45:
[----:B------:R-:W-:-:S05]  /*1740*/  VIADD R19, R19, 0x4 ;  /* 0x0000000413137836 */ /* 0x000fca0000000000 */
[----:B------:R-:W-:-:S13]  /*1750*/  ISETP.NE.AND P2, PT, R19, R6, PT ;  /* 0x000000061300720c */ /* 0x000fda0003f45270 */
[----:B------:R-:W-:Y:S05]  /*1760*/  @P2 BRA `(.L_x_47) ;  /* 0xfffffff800802947 */ /* 0x000fea000383ffff */
[----:B------:R-:W-:Y:S05]  /*1770*/  BSYNC.RECONVERGENT B1 ;  /* 0x0000000000017941 */ /* 0x000fea0003800200 */
.L_x_38:
[----:B0-----:R-:W-:-:S07]  /*1780*/  IMAD.MOV.U32 R25, RZ, RZ, R6 ;  /* 0x000000ffff197224 */ /* 0x001fce00078e0006 */
.L_x_37:
[----:B------:R-:W-:-:S13]  /*1790*/  ISETP.NE.AND P2, PT, R20, RZ, PT ;  /* 0x000000ff1400720c */ /* 0x000fda0003f45270 */
[----:B------:R-:W-:Y:S05]  /*17a0*/  @!P2 BRA `(.L_x_48) ;  /* 0x000000040028a947 */ /* 0x000fea0003800000 */
[C---:B------:R-:W-:Y:S01]  /*17b0*/  LOP3.LUT R28, R25.reuse, R4, RZ, 0x3c, !PT ;  /* 0x00000004191c7212 */ /* 0x040fe200078e3cff */
[----:B------:R-:W-:Y:S01]  /*17c0*/  BSSY.RECONVERGENT B1, `(.L_x_49) ;  /* 0x0000017000017945 */ /* 0x000fe20003800200 */
[----:B------:R-:W-:Y:S01]  /*17d0*/  ISETP.NE.AND P2, PT, R20, 0x1, PT ;  /* 0x000000011400780c */ /* 0x000fe20003f45270 */
[C---:B------:R-:W-:Y:S01]  /*17e0*/  IMAD R24, R25.reuse, 0x4, R13 ;  /* 0x0000000419187824 */ /* 0x040fe200078e020d */
[----:B------:R-:W-:Y:S01]  /*17f0*/  ISETP.GT.AND P3, PT, R28, R25, PT ;  /* 0x000000191c00720c */ /* 0x000fe20003f64270 */
        /* <DEDUP_REMOVED lines=19> */
.L_x_50:
[----:B------:R-:W-:Y:S05]  /*1930*/  BSYNC.RECONVERGENT B1 ;  /* 0x0000000000017941 */ /* 0x000fea0003800200 */
.L_x_49:
[----:B------:R-:W-:Y:S04]  /*1940*/  BSSY.RECONVERGENT B1, `(.L_x_48) ;  /* 0x0000030000017945 */ /* 0x000fe80003800200 */
[----:B------:R-:W-:Y:S05]  /*1950*/  @!P2 BRA `(.L_x_51) ;  /* 0x0000000000b8a947 */ /* 0x000fea0003800000 */
[----:B0-----:R-:W-:Y:S01]  /*1960*/  VIADD R26, R25, 0x1 ;  /* 0x00000001191a7836 */ /* 0x001fe20000000000 */
[----:B------:R-:W-:Y:S01]  /*1970*/  BSSY.RECONVERGENT B4, `(.L_x_52) ;  /* 0x0000016000047945 */ /* 0x000fe20003800200 */
[----:B------:R-:W-:-:S03]  /*1980*/  ISETP.NE.AND P2, PT, R20, 0x2, PT ;  /* 0x000000021400780c */ /* 0x000fc60003f45270 */
[----:B------:R-:W-:-:S04]  /*1990*/  LOP3.LUT R27, R26, R4, RZ, 0x3c, !PT ;  /* 0x000000041a1b7212 */ /* 0x000fc800078e3cff */
[----:B------:R-:W-:-:S13]  /*19a0*/  ISETP.GT.AND P3, PT, R27, R26, PT ;  /* 0x0000001a1b00720c */ /* 0x000fda0003f64270 */
        /* <DEDUP_REMOVED lines=18> */
.L_x_53:
[----:B------:R-:W-:Y:S05]  /*1ad0*/  BSYNC.RECONVERGENT B4 ;  /* 0x0000000000047941 */ /* 0x000fea0003800200 */
.L_x_52:
[----:B------:R-:W-:Y:S05]  /*1ae0*/  @!P2 BRA `(.L_x_51) ;  /* 0x000000000054a947 */ /* 0x000fea0003800000 */
[----:B------:R-:W-:-:S05]  /*1af0*/  VIADD R25, R25, 0x2 ;  /* 0x0000000219197836 */ /* 0x000fca0000000000 */
[----:B0-----:R-:W-:-:S04]  /*1b00*/  LOP3.LUT R26, R25, R4, RZ, 0x3c, !PT ;  /* 0x00000004191a7212 */ /* 0x001fc800078e3cff */
        /* <DEDUP_REMOVED lines=19> */
.L_x_51:
[----:B------:R-:W-:Y:S05]  /*1c40*/  BSYNC.RECONVERGENT B1 ;  /* 0x0000000000017941 */ /* 0x000fea0003800200 */
.L_x_48:
[----:B------:R-:W-:Y:S02]  /*1c50*/  ISETP.GE.U32.AND P2, PT, R4, 0x2, PT ;  /* 0x000000020400780c */ /* 0x000fe40003f46070 */
[----:B------:R-:W-:-:S11]  /*1c60*/  SHF.R.U32.HI R4, RZ, 0x1, R4 ;  /* 0x00000001ff047819 */ /* 0x000fd60000011604 */
[----:B------:R-:W-:Y:S05]  /*1c70*/  @P2 BRA `(.L_x_54) ;  /* 0xfffffff400282947 */ /* 0x000fea000383ffff */
.L_x_36:
[----:B------:R-:W-:Y:S05]  /*1c80*/  BSYNC.RECONVERGENT B2 ;  /* 0x0000000000027941 */ /* 0x000fea0003800200 */
.L_x_35:
[----:B------:R-:W1:Y:S01]  /*1c90*/  LDCU UR4, c[0x0][0x3a8] ;  /* 0x00007500ff0477ac */ /* 0x000e620008000800 */
[----:B------:R-:W-:Y:S02]  /*1ca0*/  IMAD.SHL.U32 R5, R5, 0x2, RZ ;  /* 0x0000000205057824 */ /* 0x000fe400078e00ff */
[----:B-1----:R-:W-:-:S05]  /*1cb0*/  IMAD.U32 R4, RZ, RZ, UR4 ;  /* 0x00000004ff047e24 */ /* 0x002fca000f8e00ff */
[----:B------:R-:W-:-:S13]  /*1cc0*/  ISETP.GT.AND P2, PT, R5, R4, PT ;  /* 0x000000040500720c */ /* 0x000fda0003f44270 */
[----:B------:R-:W-:Y:S05]  /*1cd0*/  @!P2 BRA `(.L_x_55) ;  /* 0xfffffff40000a947 */ /* 0x000fea000383ffff */
.L_x_34:
[----:B------:R-:W-:Y:S05]  /*1ce0*/  BSYNC.RECONVERGENT B3 ;  /* 0x0000000000037941 */ /* 0x000fea0003800200 */
.L_x_33:
[----:B------:R-:W-:Y:S01]  /*1cf0*/  ISETP.GE.AND P2, PT, R4, 0x1, PT ;  /* 0x000000010400780c */ /* 0x000fe20003f46270 */
[----:B------:R-:W-:-:S12]  /*1d00*/  BSSY.RECONVERGENT B1, `(.L_x_56) ;  /* 0x0000093000017945 */ /* 0x000fd80003800200 */
[----:B------:R-:W-:Y:S05]  /*1d10*/  @!P2 BRA `(.L_x_57) ;  /* 0x000000080044a947 */ /* 0x000fea0003800000 */
[----:B------:R-:W-:Y:S01]  /*1d20*/  ISETP.GE.U32.AND P3, PT, R7, 0x7, PT ;  /* 0x000000070700780c */ /* 0x000fe20003f66070 */
[----:B-1----:R-:W-:-:S12]  /*1d30*/  IMAD.MOV.U32 R5, RZ, RZ, RZ ;  /* 0x000000ffff057224 */ /* 0x002fd800078e00ff */
[----:B------:R-:W-:Y:S05]  /*1d40*/  @!P3 BRA `(.L_x_58) ;  /* 0x000000040004b947 */ /* 0x000fea0003800000 */
[----:B------:R-:W1:Y:S01]  /*1d50*/  LDC R4, c[0x0][0x3a8] ;  /* 0x0000ea00ff047b82 */ /* 0x000e620000000800 */
[----:B------:R-:W-:Y:S01]  /*1d60*/  BSSY.RECONVERGENT B2, `(.L_x_59) ;  /* 0x000003e000027945 */ /* 0x000fe20003800200 */
[----:B------:R-:W-:-:S07]  /*1d70*/  IMAD.MOV.U32 R5, RZ, RZ, RZ ;  /* 0x000000ffff057224 */ /* 0x000fce00078e00ff */
.L_x_60:
[----:B0---4-:R-:W-:Y:S01]  /*1d80*/  LOP3.LUT R19, RZ, R5, RZ, 0x33, !PT ;  /* 0x00000005ff137212 */ /* 0x011fe200078e33ff */
[----:B-1----:R-:W-:-:S04]  /*1d90*/  IMAD.IADD R28, R4, 0x1, -R5 ;  /* 0x00000001041c7824 */ /* 0x002fc800078e0a05 */
[----:B------:R-:W-:Y:S02]  /*1da0*/  IMAD.IADD R25, R19, 0x1, R4 ;  /* 0x0000000113197824 */ /* 0x000fe400078e0204 */
[----:B------:R-:W-:Y:S02]  /*1db0*/  IMAD R19, R5, 0x4, R13 ;  /* 0x0000000405137824 */ /* 0x000fe400078e020d */
[C-C-:B------:R-:W-:Y:S02]  /*1dc0*/  IMAD R26, R25.reuse, 0x4, R9.reuse ;  /* 0x00000004191a7824 */ /* 0x140fe400078e0209 */
[----:B------:R-:W-:Y:S01]  /*1dd0*/  IMAD R25, R25, 0x4, R8 ;  /* 0x0000000419197824 */ /* 0x000fe200078e0208 */
[----:B------:R-:W-:Y:S01]  /*1de0*/  LDS R24, [R19+0x8000] ;  /* 0x0080000013187984 */ /* 0x000fe20000000800 */
[----:B------:R-:W-:-:S03]  /*1df0*/  IMAD R30, R28, 0x4, R9 ;  /* 0x000000041c1e7824 */ /* 0x000fc600078e0209 */
[----:B------:R-:W0:Y:S02]  /*1e00*/  LDS R26, [R26+0x8000] ;  /* 0x008000001a1a7984 */ /* 0x000e240000000800 */
[----:B0-----:R-:W-:Y:S01]  /*1e10*/  FSETP.GTU.AND P3, PT, R26, R24, PT ;  /* 0x000000181a00720b */ /* 0x001fe20003f6c000 */
[C---:B------:R-:W-:Y:S02]  /*1e20*/  IMAD R24, R5.reuse, 0x4, R10 ;  /* 0x0000000405187824 */ /* 0x040fe400078e020a */
[----:B------:R-:W-:-:S10]  /*1e30*/  VIADD R5, R5, 0x8 ;  /* 0x0000000805057836 */ /* 0x000fd40000000000 */
[----:B------:R0:W-:Y:S04]  /*1e40*/  @!P3 STS [R19+0x8000], R26 ;  /* 0x0080001a1300b388 */ /* 0x0001e80000000800 */
[----:B------:R-:W1:Y:S01]  /*1e50*/  @!P3 LDS R27, [R25+0x8000] ;  /* 0x00800000191bb984 */ /* 0x000e620000000800 */
[----:B0-----:R-:W-:-:S03]  /*1e60*/  IMAD R26, R28, 0x4, R12 ;  /* 0x000000041c1a7824 */ /* 0x001fc600078e020c */
[----:B-1----:R-:W-:Y:S04]  /*1e70*/  @!P3 STS [R24+0x8000], R27 ;  /* 0x0080001b1800b388 */ /* 0x002fe80000000800 */
[----:B------:R-:W-:Y:S04]  /*1e80*/  LDS R30, [R30+0x7ff8] ;  /* 0x007ff8001e1e7984 */ /* 0x000fe80000000800 */
[----:B------:R-:W0:Y:S02]  /*1e90*/  LDS R29, [R19+0x8004] ;  /* 0x00800400131d7984 */ /* 0x000e240000000800 */
[----:B0-----:R-:W-:-:S13]  /*1ea0*/  FSETP.GTU.AND P3, PT, R30, R29, PT ;  /* 0x0000001d1e00720b */ /* 0x001fda0003f6c000 */
[----:B------:R-:W-:Y:S04]  /*1eb0*/  @!P3 STS [R19+0x8004], R30 ;  /* 0x0080041e1300b388 */ /* 0x000fe80000000800 */
[----:B------:R-:W0:Y:S04]  /*1ec0*/  @!P3 LDS R29, [R25+0x7ffc] ;  /* 0x007ffc00191db984 */ /* 0x000e280000000800 */
[----:B0-----:R-:W-:Y:S04]  /*1ed0*/  @!P3 STS [R24+0x8004], R29 ;  /* 0x0080041d1800b388 */ /* 0x001fe80000000800 */
[----:B------:R-:W-:Y:S04]  /*1ee0*/  LDS R28, [R19+0x8008] ;  /* 0x00800800131c7984 */ /* 0x000fe80000000800 */
[----:B------:R-:W0:Y:S02]  /*1ef0*/  LDS R31, [R26+-0xc] ;  /* 0xfffff4001a1f7984 */ /* 0x000e240000000800 */
        /* <DEDUP_REMOVED lines=28> */
[----:B------:R-:W-:Y:S04]  /*20c0*/  LDS R32, [R26+-0x20] ;  /* 0xffffe0001a207984 */ /* 0x000fe80000000800 */
[----:B------:R-:W0:Y:S02]  /*20d0*/  LDS R28, [R19+0x801c] ;  /* 0x00801c00131c7984 */ /* 0x000e240000000800 */
[----:B0-----:R-:W-:-:S13]  /*20e0*/  FSETP.GTU.AND P3, PT, R32, R28, PT ;  /* 0x0000001c2000720b */ /* 0x001fda0003f6c000 */
[----:B------:R-:W-:Y:S04]  /*20f0*/  @!P3 STS [R19+0x801c], R32 ;  /* 0x00801c201300b388 */ /* 0x000fe80000000800 */
[----:B------:R-:W0:Y:S04]  /*2100*/  @!P3 LDS R29, [R25+0x7fe4] ;  /* 0x007fe400191db984 */ /* 0x000e280000000800 */
[----:B0-----:R0:W-:Y:S01]  /*2110*/  @!P3 STS [R24+0x801c], R29 ;  /* 0x00801c1d1800b388 */ /* 0x0011e20000000800 */
[----:B------:R-:W-:-:S13]  /*2120*/  ISETP.NE.AND P3, PT, R5, R3, PT ;  /* 0x000000030500720c */ /* 0x000fda0003f65270 */
[----:B0-----:R-:W-:Y:S05]  /*2130*/  @P3 BRA `(.L_x_60) ;  /* 0xfffffffc00103947 */ /* 0x001fea000383ffff */
[----:B------:R-:W-:Y:S05]  /*2140*/  BSYNC.RECONVERGENT B2 ;  /* 0x0000000000027941 */ /* 0x000fea0003800200 */
.L_x_59:
[----:B------:R-:W-:-:S07]  /*2150*/  IMAD.MOV.U32 R5, RZ, RZ, R3 ;  /* 0x000000ffff057224 */ /* 0x000fce00078e0003 */
.L_x_58:
[----:B------:R-:W-:-:S13]  /*2160*/  ISETP.NE.AND P3, PT, R21, RZ, PT ;  /* 0x000000ff1500720c */ /* 0x000fda0003f65270 */
[----:B------:R-:W-:Y:S05]  /*2170*/  @!P3 BRA `(.L_x_57) ;  /* 0x00000004002cb947 */ /* 0x000fea0003800000 */
[----:B------:R-:W-:Y:S02]  /*2180*/  ISETP.GE.U32.AND P4, PT, R23, 0x3, PT ;  /* 0x000000031700780c */ /* 0x000fe40003f86070 */
[----:B------:R-:W-:-:S11]  /*2190*/  ISETP.NE.AND P3, PT, R20, RZ, PT ;  /* 0x000000ff1400720c */ /* 0x000fd60003f65270 */
[----:B------:R-:W-:Y:S05]  /*21a0*/  @!P4 BRA `(.L_x_61) ;  /* 0x000000000088c947 */ /* 0x000fea0003800000 */
[----:B0---4-:R-:W-:Y:S01]  /*21b0*/  LOP3.LUT R19, RZ, R5, RZ, 0x33, !PT ;  /* 0x00000005ff137212 */ /* 0x011fe200078e33ff */
[----:B------:R-:W-:-:S04]  /*21c0*/  IMAD.IADD R28, R4, 0x1, -R5 ;  /* 0x00000001041c7824 */ /* 0x000fc800078e0a05 */
[----:B------:R-:W-:Y:S02]  /*21d0*/  IMAD.IADD R25, R19, 0x1, R4 ;  /* 0x0000000113197824 */ /* 0x000fe400078e0204 */
[----:B------:R-:W-:Y:S02]  /*21e0*/  IMAD R19, R5, 0x4, R13 ;  /* 0x0000000405137824 */ /* 0x000fe400078e020d */
[C-C-:B------:R-:W-:Y:S02]  /*21f0*/  IMAD R26, R25.reuse, 0x4, R9.reuse ;  /* 0x00000004191a7824 */ /* 0x140fe400078e0209 */
[----:B------:R-:W-:Y:S01]  /*2200*/  IMAD R25, R25, 0x4, R8 ;  /* 0x0000000419197824 */ /* 0x000fe200078e0208 */
[----:B------:R-:W-:Y:S01]  /*2210*/  LDS R24, [R19+0x8000] ;  /* 0x0080000013187984 */ /* 0x000fe20000000800 */
[C---:B------:R-:W-:Y:S02]  /*2220*/  IMAD R30, R28.reuse, 0x4, R9 ;  /* 0x000000041c1e7824 */ /* 0x040fe400078e0209 */
[----:B------:R-:W-:Y:S01]  /*2230*/  IMAD R28, R28, 0x4, R12 ;  /* 0x000000041c1c7824 */ /* 0x000fe200078e020c */
[----:B------:R-:W0:Y:S02]  /*2240*/  LDS R26, [R26+0x8000] ;  /* 0x008000001a1a7984 */ /* 0x000e240000000800 */
[----:B0-----:R-:W-:Y:S01]  /*2250*/  FSETP.GTU.AND P4, PT, R26, R24, PT ;  /* 0x000000181a00720b */ /* 0x001fe20003f8c000 */
[----:B------:R-:W-:-:S02]  /*2260*/  IMAD R24, R5, 0x4, R10 ;  /* 0x0000000405187824 */ /* 0x000fc400078e020a */
[----:B------:R-:W-:-:S10]  /*2270*/  VIADD R5, R5, 0x4 ;  /* 0x0000000405057836 */ /* 0x000fd40000000000 */
[----:B------:R-:W-:Y:S04]  /*2280*/  @!P4 STS [R19+0x8000], R26 ;  /* 0x0080001a1300c388 */ /* 0x000fe80000000800 */
[----:B------:R-:W0:Y:S04]  /*2290*/  @!P4 LDS R27, [R25+0x8000] ;  /* 0x00800000191bc984 */ /* 0x000e280000000800 */
[----:B0-----:R-:W-:Y:S04]  /*22a0*/  @!P4 STS [R24+0x8000], R27 ;  /* 0x0080001b1800c388 */ /* 0x001fe80000000800 */
        /* <DEDUP_REMOVED lines=17> */
[----:B0-----:R1:W-:Y:S02]  /*23c0*/  @!P4 STS [R24+0x800c], R29 ;  /* 0x00800c1d1800c388 */ /* 0x0013e40000000800 */
.L_x_61:
[----:B------:R-:W-:Y:S05]  /*23d0*/  @!P3 BRA `(.L_x_57) ;  /* 0x000000000094b947 */ /* 0x000fea0003800000 */
[----:B------:R-:W-:Y:S02]  /*23e0*/  ISETP.NE.AND P3, PT, R22, RZ, PT ;  /* 0x000000ff1600720c */ /* 0x000fe40003f65270 */
[----:B------:R-:W-:-:S11]  /*23f0*/  ISETP.NE.AND P4, PT, R18, RZ, PT ;  /* 0x000000ff1200720c */ /* 0x000fd60003f85270 */
[----:B------:R-:W-:Y:S05]  /*2400*/  @!P3 BRA `(.L_x_62) ;  /* 0x000000000054b947 */ /* 0x000fea0003800000 */
[----:B0---4-:R-:W-:Y:S01]  /*2410*/  LOP3.LUT R19, RZ, R5, RZ, 0x33, !PT ;  /* 0x00000005ff137212 */ /* 0x011fe200078e33ff */
[C---:B------:R-:W-:Y:S02]  /*2420*/  IMAD R27, R5.reuse, 0x4, R13 ;  /* 0x00000004051b7824 */ /* 0x040fe400078e020d */
[----:B-1----:R-:W-:Y:S02]  /*2430*/  IMAD R29, R5, 0x4, R10 ;  /* 0x00000004051d7824 */ /* 0x002fe400078e020a */
[----:B------:R-:W-:Y:S02]  /*2440*/  IMAD.IADD R24, R19, 0x1, R4 ;  /* 0x0000000113187824 */ /* 0x000fe400078e0204 */
[----:B------:R-:W-:Y:S02]  /*2450*/  LDS R19, [R27+0x8000] ;  /* 0x008000001b137984 */ /* 0x000fe40000000800 */
[C---:B------:R-:W-:Y:S02]  /*2460*/  IMAD R26, R24.reuse, 0x4, R9 ;  /* 0x00000004181a7824 */ /* 0x040fe400078e0209 */
[----:B------:R-:W-:-:S02]  /*2470*/  IMAD R28, R24, 0x4, R8 ;  /* 0x00000004181c7824 */ /* 0x000fc400078e0208 */
[----:B------:R-:W-:Y:S02]  /*2480*/  IMAD.IADD R24, R4, 0x1, -R5 ;  /* 0x0000000104187824 */ /* 0x000fe400078e0a05 */
[----:B------:R-:W0:Y:S01]  /*2490*/  LDS R26, [R26+0x8000] ;  /* 0x008000001a1a7984 */ /* 0x000e220000000800 */
[----:B------:R-:W-:Y:S02]  /*24a0*/  VIADD R5, R5, 0x2 ;  /* 0x0000000205057836 */ /* 0x000fe40000000000 */
[----:B------:R-:W-:Y:S01]  /*24b0*/  IMAD R25, R24, 0x4, R9 ;  /* 0x0000000418197824 */ /* 0x000fe200078e0209 */
[----:B0-----:R-:W-:-:S13]  /*24c0*/  FSETP.GTU.AND P3, PT, R26, R19, PT ;  /* 0x000000131a00720b */ /* 0x001fda0003f6c000 */
        /* <DEDUP_REMOVED lines=8> */
[----:B0-----:R0:W-:Y:S02]  /*2550*/  @!P3 STS [R29+0x8004], R24 ;  /* 0x008004181d00b388 */ /* 0x0011e40000000800 */
.L_x_62:
[----:B------:R-:W-:Y:S05]  /*2560*/  @!P4 BRA `(.L_x_57) ;  /* 0x000000000030c947 */ /* 0x000fea0003800000 */
[----:B0---4-:R-:W-:Y:S01]  /*2570*/  LOP3.LUT R19, RZ, R5, RZ, 0x33, !PT ;  /* 0x00000005ff137212 */ /* 0x011fe200078e33ff */
[----:B------:R-:W-:-:S04]  /*2580*/  IMAD R25, R5, 0x4, R13 ;  /* 0x0000000405197824 */ /* 0x000fc800078e020d */
[----:B-1----:R-:W-:Y:S02]  /*2590*/  IMAD.IADD R24, R19, 0x1, R4 ;  /* 0x0000000113187824 */ /* 0x002fe400078e0204 */
[----:B------:R-:W-:Y:S02]  /*25a0*/  LDS R4, [R25+0x8000] ;  /* 0x0080000019047984 */ /* 0x000fe40000000800 */
[----:B------:R-:W-:-:S06]  /*25b0*/  IMAD R19, R24, 0x4, R9 ;  /* 0x0000000418137824 */ /* 0x000fcc00078e0209 */
[----:B------:R-:W0:Y:S02]  /*25c0*/  LDS R19, [R19+0x8000] ;  /* 0x0080000013137984 */ /* 0x000e240000000800 */
[----:B0-----:R-:W-:-:S13]  /*25d0*/  FSETP.GTU.AND P3, PT, R19, R4, PT ;  /* 0x000000041300720b */ /* 0x001fda0003f6c000 */
[----:B------:R-:W-:Y:S01]  /*25e0*/  @!P3 IMAD R4, R24, 0x4, R8 ;  /* 0x000000041804b824 */ /* 0x000fe200078e0208 */
[----:B------:R-:W-:Y:S01]  /*25f0*/  @!P3 STS [R25+0x8000], R19 ;  /* 0x008000131900b388 */ /* 0x000fe20000000800 */
[----:B------:R-:W-:-:S04]  /*2600*/  @!P3 IMAD R5, R5, 0x4, R10 ;  /* 0x000000040505b824 */ /* 0x000fc800078e020a */
[----:B------:R-:W0:Y:S04]  /*2610*/  @!P3 LDS R4, [R4+0x8000] ;  /* 0x008000000404b984 */ /* 0x000e280000000800 */
[----:B0-----:R0:W-:Y:S02]  /*2620*/  @!P3 STS [R5+0x8000], R4 ;  /* 0x008000040500b388 */ /* 0x0011e40000000800 */
.L_x_57:
[----:B------:R-:W-:Y:S05]  /*2630*/  BSYNC.RECONVERGENT B1 ;  /* 0x0000000000017941 */ /* 0x000fea0003800200 */
.L_x_56:
[----:B------:R-:W-:Y:S04]  /*2640*/  BSSY.RECONVERGENT B3, `(.L_x_63) ;  /* 0x00000c2000037945 */ /* 0x000fe80003800200 */
[----:B------:R-:W-:Y:S05]  /*2650*/  @!P1 BRA `(.L_x_64) ;  /* 0x0000000c00009947 */ /* 0x000fea0003800000 */
[----:B0-----:R-:W-:-:S07]  /*2660*/  IMAD.MOV.U32 R4, RZ, RZ, 0x2 ;  /* 0x00000002ff047424 */ /* 0x001fce00078e00ff */
.L_x_85:
[----:B-1----:R-:W-:Y:S01]  /*2670*/  SHF.R.S32.HI R5, RZ, 0x1, R4 ;  /* 0x00000001ff057819 */ /* 0x002fe20000011404 */
[----:B------:R-:W-:Y:S03]  /*2680*/  BSSY.RECONVERGENT B2, `(.L_x_65) ;  /* 0x00000b9000027945 */ /* 0x000fe60003800200 */
[----:B------:R-:W-:-:S13]  /*2690*/  ISETP.GE.AND P1, PT, R5, 0x1, PT ;  /* 0x000000010500780c */ /* 0x000fda0003f26270 */
[----:B0-----:R-:W-:Y:S05]  /*26a0*/  @!P1 BRA `(.L_x_66) ;  /* 0x0000000800d89947 */ /* 0x001fea0003800000 */
.L_x_84:
[----:B------:R-:W-:Y:S01]  /*26b0*/  ISETP.GE.U32.AND P1, PT, R7, 0x3, PT ;  /* 0x000000030700780c */ /* 0x000fe20003f26070 */
[----:B----4-:R-:W-:-:S12]  /*26c0*/  IMAD.MOV.U32 R25, RZ, RZ, RZ ;  /* 0x000000ffff197224 */ /* 0x010fd800078e00ff */
[----:B0-----:R-:W-:Y:S05]  /*26d0*/  @!P1 BRA `(.L_x_67) ;  /* 0x0000000400909947 */ /* 0x001fea0003800000 */
[----:B------:R-:W-:Y:S01]  /*26e0*/  BSSY.RECONVERGENT B1, `(.L_x_68) ;  /* 0x0000062000017945 */ /* 0x000fe20003800200 */
[----:B------:R-:W-:-:S07]  /*26f0*/  IMAD.MOV.U32 R19, RZ, RZ, RZ ;  /* 0x000000ffff137224 */ /* 0x000fce00078e00ff */
.L_x_77:
        /* <DEDUP_REMOVED lines=23> */
.L_x_70:
[----:B------:R-:W-:Y:S05]  /*2870*/  BSYNC.RECONVERGENT B4 ;  /* 0x0000000000047941 */ /* 0x000fea0003800200 */
.L_x_69:
        /* <DEDUP_REMOVED lines=22> */
.L_x_72:
[----:B------:R-:W-:Y:S05]  /*29e0*/  BSYNC.RECONVERGENT B4 ;  /* 0x0000000000047941 */ /* 0x000fea0003800200 */
.L_x_71:
        /* <DEDUP_REMOVED lines=22> */
.L_x_74:
[----:B------:R-:W-:Y:S05]  /*2b50*/  BSYNC.RECONVERGENT B4 ;  /* 0x0000000000047941 */ /* 0x000fea0003800200 */
.L_x_73:
        /* <DEDUP_REMOVED lines=22> */
.L_x_76:
[----:B------:R-:W-:Y:S05]  /*2cc0*/  BSYNC.RECONVERGENT B4 ;  /* 0x0000000000047941 */ /* 0x000fea0003800200 */
.L_x_75:
[----:B------:R-:W-:-:S05]  /*2cd0*/  VIADD R19, R19, 0x4 ;  /* 0x0000000413137836 */ /* 0x000fca0000000000 */
[----:B------:R-:W-:-:S13]  /*2ce0*/  ISETP.NE.AND P1, PT, R19, R6, PT ;  /* 0x000000061300720c */ /* 0x000fda0003f25270 */
[----:B------:R-:W-:Y:S05]  /*2cf0*/  @P1 BRA `(.L_x_77) ;  /* 0xfffffff800801947 */ /* 0x000fea000383ffff */
[----:B------:R-:W-:Y:S05]  /*2d00*/  BSYNC.RECONVERGENT B1 ;  /* 0x0000000000017941 */ /* 0x000fea0003800200 */
.L_x_68:
[----:B0-----:R-:W-:-:S07]  /*2d10*/  IMAD.MOV.U32 R25, RZ, RZ, R6 ;  /* 0x000000ffff197224 */ /* 0x001fce00078e0006 */
.L_x_67:
        /* <DEDUP_REMOVED lines=26> */
.L_x_80:
[----:B------:R-:W-:Y:S05]  /*2ec0*/  BSYNC.RECONVERGENT B1 ;  /* 0x0000000000017941 */ /* 0x000fea0003800200 */
.L_x_79:
        /* <DEDUP_REMOVED lines=25> */
.L_x_83:
[----:B------:R-:W-:Y:S05]  /*3060*/  BSYNC.RECONVERGENT B4 ;  /* 0x0000000000047941 */ /* 0x000fea0003800200 */
.L_x_82:
        /* <DEDUP_REMOVED lines=22> */
.L_x_81:
[----:B------:R-:W-:Y:S05]  /*31d0*/  BSYNC.RECONVERGENT B1 ;  /* 0x0000000000017941 */ /* 0x000fea0003800200 */
.L_x_78:
[----:B------:R-:W-:Y:S02]  /*31e0*/  ISETP.GE.U32.AND P1, PT, R5, 0x2, PT ;  /* 0x000000020500780c */ /* 0x000fe40003f26070 */
[----:B------:R-:W-:-:S11]  /*31f0*/  SHF.R.U32.HI R5, RZ, 0x1, R5 ;  /* 0x00000001ff057819 */ /* 0x000fd60000011605 */
[----:B------:R-:W-:Y:S05]  /*3200*/  @P1 BRA `(.L_x_84) ;  /* 0xfffffff400281947 */ /* 0x000fea000383ffff */
.L_x_66:
[----:B------:R-:W-:Y:S05]  /*3210*/  BSYNC.RECONVERGENT B2 ;  /* 0x0000000000027941 */ /* 0x000fea0003800200 */
.L_x_65:
[----:B------:R-:W1:Y:S01]  /*3220*/  LDCU UR4, c[0x0][0x3a8] ;  /* 0x00007500ff0477ac */ /* 0x000e620008000800 */
[----:B------:R-:W-:-:S05]  /*3230*/  IMAD.SHL.U32 R4, R4, 0x2, RZ ;  /* 0x0000000204047824 */ /* 0x000fca00078e00ff */
[----:B-1----:R-:W-:-:S13]  /*3240*/  ISETP.GT.AND P1, PT, R4, UR4, PT ;  /* 0x0000000404007c0c */ /* 0x002fda000bf24270 */
[----:B------:R-:W-:Y:S05]  /*3250*/  @!P1 BRA `(.L_x_85) ;  /* 0xfffffff400049947 */ /* 0x000fea000383ffff */
.L_x_64:
[----:B------:R-:W-:Y:S05]  /*3260*/  BSYNC.RECONVERGENT B3 ;  /* 0x0000000000037941 */ /* 0x000fea0003800200 */
.L_x_63:
[----:B------:R-:W-:Y:S04]  /*3270*/  BSSY.RECONVERGENT B1, `(.L_x_86) ;  /* 0x0000068000017945 */ /* 0x000fe80003800200 */
[----:B------:R-:W-:Y:S05]  /*3280*/  @!P2 BRA `(.L_x_87) ;  /* 0x000000040098a947 */ /* 0x000fea0003800000 */
[----:B------:R-:W-:Y:S01]  /*3290*/  ISETP.GE.U32.AND P1, PT, R7, 0x7, PT ;  /* 0x000000070700780c */ /* 0x000fe20003f26070 */
[----:B0-----:R-:W-:-:S12]  /*32a0*/  IMAD.MOV.U32 R4, RZ, RZ, RZ ;  /* 0x000000ffff047224 */ /* 0x001fd800078e00ff */
[----:B------:R-:W-:Y:S05]  /*32b0*/  @!P1 BRA `(.L_x_88) ;  /* 0x0000000000b09947 */ /* 0x000fea0003800000 */
[----:B------:R-:W-:Y:S01]  /*32c0*/  BSSY.RECONVERGENT B2, `(.L_x_89) ;  /* 0x000002a000027945 */ /* 0x000fe20003800200 */
[----:B------:R-:W-:-:S07]  /*32d0*/  IMAD.MOV.U32 R4, RZ, RZ, RZ ;  /* 0x000000ffff047224 */ /* 0x000fce00078e00ff */
.L_x_90:
[C---:B-1--4-:R-:W-:Y:S01]  /*32e0*/  IMAD R19, R4.reuse, 0x4, R13 ;  /* 0x0000000404137824 */ /* 0x052fe200078e020d */
[----:B0-----:R-:W0:Y:S01]  /*32f0*/  LDCU UR4, c[0x0][0x3a8] ;  /* 0x00007500ff0477ac */ /* 0x001e220008000800 */
[C---:B------:R-:W-:Y:S02]  /*3300*/  IMAD R5, R4.reuse, 0x4, R9 ;  /* 0x0000000404057824 */ /* 0x040fe400078e0209 */
[C---:B------:R-:W-:Y:S01]  /*3310*/  IMAD R24, R4.reuse, 0x4, R8 ;  /* 0x0000000404187824 */ /* 0x040fe200078e0208 */
[----:B------:R-:W1:Y:S01]  /*3320*/  LDS R26, [R19+0x8000] ;  /* 0x00800000131a7984 */ /* 0x000e620000000800 */
[----:B------:R-:W-:-:S05]  /*3330*/  VIADD R4, R4, 0x8 ;  /* 0x0000000804047836 */ /* 0x000fca0000000000 */
[----:B------:R-:W-:Y:S01]  /*3340*/  ISETP.NE.AND P1, PT, R4, R3, PT ;  /* 0x000000030400720c */ /* 0x000fe20003f25270 */
[----:B0-----:R-:W-:Y:S01]  /*3350*/  USHF.L.U32 UR4, UR4, 0x4, URZ ;  /* 0x0000000404047899 */ /* 0x001fe200080006ff */
[----:B-1----:R-:W-:Y:S08]  /*3360*/  STS [R5+0x8000], R26 ;  /* 0x0080001a05007388 */ /* 0x002ff00000000800 */
[----:B------:R-:W0:Y:S04]  /*3370*/  LDS R25, [R5+UR4+0x8000] ;  /* 0x0080000405197984 */ /* 0x000e280008000800 */
[----:B0-----:R-:W-:Y:S04]  /*3380*/  STS [R24+0x8000], R25 ;  /* 0x0080001918007388 */ /* 0x001fe80000000800 */
[----:B------:R-:W0:Y:S04]  /*3390*/  LDS R28, [R19+0x8004] ;  /* 0x00800400131c7984 */ /* 0x000e280000000800 */
[----:B0-----:R-:W-:Y:S04]  /*33a0*/  STS [R5+0x8004], R28 ;  /* 0x0080041c05007388 */ /* 0x001fe80000000800 */
        /* <DEDUP_REMOVED lines=25> */
[----:B0-----:R0:W-:Y:S01]  /*3540*/  STS [R24+0x801c], R27 ;  /* 0x00801c1b18007388 */ /* 0x0011e20000000800 */
[----:B------:R-:W-:Y:S05]  /*3550*/  @P1 BRA `(.L_x_90) ;  /* 0xfffffffc00601947 */ /* 0x000fea000383ffff */
[----:B------:R-:W-:Y:S05]  /*3560*/  BSYNC.RECONVERGENT B2 ;  /* 0x0000000000027941 */ /* 0x000fea0003800200 */
.L_x_89:
[----:B------:R-:W-:-:S07]  /*3570*/  IMAD.MOV.U32 R4, RZ, RZ, R3 ;  /* 0x000000ffff047224 */ /* 0x000fce00078e0003 */
.L_x_88:
[----:B------:R-:W-:-:S13]  /*3580*/  ISETP.NE.AND P1, PT, R21, RZ, PT ;  /* 0x000000ff1500720c */ /* 0x000fda0003f25270 */
[----:B------:R-:W-:Y:S05]  /*3590*/  @!P1 BRA `(.L_x_87) ;  /* 0x0000000000d49947 */ /* 0x000fea0003800000 */
[----:B------:R-:W-:Y:S02]  /*35a0*/  ISETP.GE.U32.AND P1, PT, R23, 0x3, PT ;  /* 0x000000031700780c */ /* 0x000fe40003f26070 */
[----:B------:R-:W-:-:S11]  /*35b0*/  ISETP.NE.AND P2, PT, R20, RZ, PT ;  /* 0x000000ff1400720c */ /* 0x000fd60003f45270 */
[----:B------:R-:W-:Y:S05]  /*35c0*/  @!P1 BRA `(.L_x_91) ;  /* 0x0000000000589947 */ /* 0x000fea0003800000 */
[C---:B-1----:R-:W-:Y:S01]  /*35d0*/  IMAD R5, R4.reuse, 0x4, R13 ;  /* 0x0000000404057824 */ /* 0x042fe200078e020d */
[----:B------:R-:W1:Y:S01]  /*35e0*/  LDCU UR4, c[0x0][0x3a8] ;  /* 0x00007500ff0477ac */ /* 0x000e620008000800 */
[C---:B0-----:R-:W-:Y:S02]  /*35f0*/  IMAD R24, R4.reuse, 0x4, R9 ;  /* 0x0000000404187824 */ /* 0x041fe400078e0209 */
[C---:B------:R-:W-:Y:S01]  /*3600*/  IMAD R30, R4.reuse, 0x4, R8 ;  /* 0x00000004041e7824 */ /* 0x040fe200078e0208 */
[----:B----4-:R-:W0:Y:S01]  /*3610*/  LDS R19, [R5+0x8000] ;  /* 0x0080000005137984 */ /* 0x010e220000000800 */
[----:B------:R-:W-:Y:S01]  /*3620*/  VIADD R4, R4, 0x4 ;  /* 0x0000000404047836 */ /* 0x000fe20000000000 */
[----:B-1----:R-:W-:Y:S02]  /*3630*/  USHF.L.U32 UR4, UR4, 0x4, URZ ;  /* 0x0000000404047899 */ /* 0x002fe400080006ff */
[----:B0-----:R-:W-:Y:S07]  /*3640*/  STS [R24+0x8000], R19 ;  /* 0x0080001318007388 */ /* 0x001fee0000000800 */
        /* <DEDUP_REMOVED lines=13> */
[----:B0-----:R0:W-:Y:S02]  /*3720*/  STS [R30+0x800c], R25 ;  /* 0x00800c191e007388 */ /* 0x0011e40000000800 */
.L_x_91:
[----:B------:R-:W-:Y:S05]  /*3730*/  @!P2 BRA `(.L_x_87) ;  /* 0x00000000006ca947 */ /* 0x000fea0003800000 */
[----:B------:R-:W-:Y:S02]  /*3740*/  ISETP.NE.AND P1, PT, R22, RZ, PT ;  /* 0x000000ff1600720c */ /* 0x000fe40003f25270 */
[----:B------:R-:W-:-:S11]  /*3750*/  ISETP.NE.AND P2, PT, R18, RZ, PT ;  /* 0x000000ff1200720c */ /* 0x000fd60003f45270 */
[----:B------:R-:W-:Y:S05]  /*3760*/  @!P1 BRA `(.L_x_92) ;  /* 0x0000000000389947 */ /* 0x000fea0003800000 */
[C---:B----4-:R-:W-:Y:S01]  /*3770*/  IMAD R26, R4.reuse, 0x4, R13 ;  /* 0x00000004041a7824 */ /* 0x050fe200078e020d */
[----:B------:R-:W4:Y:S01]  /*3780*/  LDCU UR4, c[0x0][0x3a8] ;  /* 0x00007500ff0477ac */ /* 0x000f220008000800 */
[C---:B0-----:R-:W-:Y:S02]  /*3790*/  IMAD R27, R4.reuse, 0x4, R9 ;  /* 0x00000004041b7824 */ /* 0x041fe400078e0209 */
[C---:B-1----:R-:W-:Y:S01]  /*37a0*/  IMAD R28, R4.reuse, 0x4, R8 ;  /* 0x00000004041c7824 */ /* 0x042fe200078e0208 */
[----:B------:R-:W0:Y:S01]  /*37b0*/  LDS R5, [R26+0x8000] ;  /* 0x008000001a057984 */ /* 0x000e220000000800 */
[----:B------:R-:W-:Y:S01]  /*37c0*/  VIADD R4, R4, 0x2 ;  /* 0x0000000204047836 */ /* 0x000fe20000000000 */
[----:B----4-:R-:W-:Y:S02]  /*37d0*/  USHF.L.U32 UR4, UR4, 0x4, URZ ;  /* 0x0000000404047899 */ /* 0x010fe400080006ff */
[----:B0-----:R-:W-:Y:S07]  /*37e0*/  STS [R27+0x8000], R5 ;  /* 0x008000051b007388 */ /* 0x001fee0000000800 */
[----:B------:R-:W0:Y:S04]  /*37f0*/  LDS R19, [R27+UR4+0x8000] ;  /* 0x008000041b137984 */ /* 0x000e280008000800 */
[----:B0-----:R-:W-:Y:S04]  /*3800*/  STS [R28+0x8000], R19 ;  /* 0x008000131c007388 */ /* 0x001fe80000000800 */
[----:B------:R-:W0:Y:S04]  /*3810*/  LDS R24, [R26+0x8004] ;  /* 0x008004001a187984 */ /* 0x000e280000000800 */
[----:B0-----:R-:W-:Y:S04]  /*3820*/  STS [R27+0x8004], R24 ;  /* 0x008004181b007388 */ /* 0x001fe80000000800 */
[----:B------:R-:W0:Y:S04]  /*3830*/  LDS R25, [R27+UR4+0x8004] ;  /* 0x008004041b197984 */ /* 0x000e280008000800 */
[----:B0-----:R0:W-:Y:S02]  /*3840*/  STS [R28+0x8004], R25 ;  /* 0x008004191c007388 */ /* 0x0011e40000000800 */
.L_x_92:
[----:B------:R-:W-:Y:S05]  /*3850*/  @!P2 BRA `(.L_x_87) ;  /* 0x000000000024a947 */ /* 0x000fea0003800000 */
[C---:B-1----:R-:W-:Y:S01]  /*3860*/  IMAD R5, R4.reuse, 0x4, R13 ;  /* 0x0000000404057824 */ /* 0x042fe200078e020d */
[----:B------:R-:W1:Y:S01]  /*3870*/  LDCU UR4, c[0x0][0x3a8] ;  /* 0x00007500ff0477ac */ /* 0x000e620008000800 */
[C---:B0-----:R-:W-:Y:S02]  /*3880*/  IMAD R24, R4.reuse, 0x4, R9 ;  /* 0x0000000404187824 */ /* 0x041fe400078e0209 */
[----:B------:R-:W-:Y:S02]  /*3890*/  IMAD R4, R4, 0x4, R8 ;  /* 0x0000000404047824 */ /* 0x000fe400078e0208 */
[----:B------:R-:W0:Y:S01]  /*38a0*/  LDS R5, [R5+0x8000] ;  /* 0x0080000005057984 */ /* 0x000e220000000800 */
[----:B-1----:R-:W-:-:S03]  /*38b0*/  USHF.L.U32 UR4, UR4, 0x4, URZ ;  /* 0x0000000404047899 */ /* 0x002fc600080006ff */
[----:B0-----:R-:W-:Y:S06]  /*38c0*/  STS [R24+0x8000], R5 ;  /* 0x0080000518007388 */ /* 0x001fec0000000800 */
[----:B----4-:R-:W0:Y:S04]  /*38d0*/  LDS R19, [R24+UR4+0x8000] ;  /* 0x0080000418137984 */ /* 0x010e280008000800 */
[----:B0-----:R0:W-:Y:S02]  /*38e0*/  STS [R4+0x8000], R19 ;  /* 0x0080001304007388 */ /* 0x0011e40000000800 */
.L_x_87:
[----:B------:R-:W-:Y:S05]  /*38f0*/  BSYNC.RECONVERGENT B1 ;  /* 0x0000000000017941 */ /* 0x000fea0003800200 */
.L_x_86:
[----:B01----:R-:W0:Y:S02]  /*3900*/  LDC R5, c[0x0][0x3a8] ;  /* 0x0000ea00ff057b82 */ /* 0x003e240000000800 */
[----:B0-----:R-:W-:-:S06]  /*3910*/  IMAD R5, R5, 0x4, R12 ;  /* 0x0000000405057824 */ /* 0x001fcc00078e020c */
[----:B------:R-:W0:Y:S04]  /*3920*/  LDS R5, [R5+-0x4] ;  /* 0xfffffc0005057984 */ /* 0x000e280000000800 */
[----:B------:R1:W-:Y:S04]  /*3930*/  STS [R2+0x8000], RZ ;  /* 0x008000ff02007388 */ /* 0x0003e80000000800 */
[----:B0-----:R1:W-:Y:S02]  /*3940*/  STS [R2+0x8010], R5 ;  /* 0x0080100502007388 */ /* 0x0013e40000000800 */
.L_x_22:
[----:B------:R-:W-:Y:S05]  /*3950*/  BSYNC.RECONVERGENT B0 ;  /* 0x0000000000007941 */ /* 0x000fea0003800200 */
.L_x_21:
[----:B----4-:R-:W0:Y:S01]  /*3960*/  LDC R19, c[0x0][0x398] ;  /* 0x0000e600ff137b82 */ /* 0x010e220000000800 */
[----:B------:R-:W-:Y:S01]  /*3970*/  UMOV UR4, 0xffffffff ;  /* 0xffffffff00047882 */ /* 0x000fe20000000000 */
[----:B0-----:R-:W-:-:S05]  /*3980*/  IMAD.IADD R4, R19, 0x1, -R16 ;  /* 0x0000000113047824 */ /* 0x001fca00078e0a10 */
[----:B------:R-:W-:Y:S01]  /*3990*/  VIMNMX R24, PT, PT, R4, 0x1000, PT ;  /* 0x0000100004187848 */ /* 0x000fe20003fe0100 */
[----:B------:R-:W-:Y:S06]  /*39a0*/  BRA.DIV UR4, `(.L_x_93) ;  /* 0x0000009a049c7947 */ /* 0x000fec000b800000 */
[----:B------:R-:W-:Y:S01]  /*39b0*/  NOP ;  /* 0x0000000000007918 */ /* 0x000fe20000000000 */
.L_x_324:
[----:B------:R-:W-:Y:S01]  /*39c0*/  IMAD.IADD R29, R0, 0x1, R17 ;  /* 0x00000001001d7824 */ /* 0x000fe200078e0211 */
[----:B------:R-:W-:Y:S04]  /*39d0*/  BSSY.RECONVERGENT B0, `(.L_x_94) ;  /* 0x0000018000007945 */ /* 0x000fe80003800200 */
[----:B------:R-:W-:-:S13]  /*39e0*/  ISETP.GE.AND P1, PT, R29, R24, PT ;  /* 0x000000181d00720c */ /* 0x000fda0003f26270 */
[----:B------:R-:W-:Y:S05]  /*39f0*/  @P1 BRA `(.L_x_95) ;  /* 0x0000000000541947 */ /* 0x000fea0003800000 */
[----:B------:R-:W0:Y:S01]  /*3a00*/  S2UR UR5, SR_CgaCtaId ;  /* 0x00000000000579c3 */ /* 0x000e220000008800 */
[----:B------:R-:W-:Y:S01]  /*3a10*/  UMOV UR4, 0x400 ;  /* 0x0000040000047882 */ /* 0x000fe20000000000 */
[----:B------:R-:W-:Y:S01]  /*3a20*/  LDS R25, [R2+0x8010] ;  /* 0x0080100002197984 */ /* 0x000fe20000000800 */
[----:B0-----:R-:W-:-:S06]  /*3a30*/  ULEA UR4, UR5, UR4, 0x18 ;  /* 0x0000000405047291 */ /* 0x001fcc000f8ec0ff */
[----:B------:R-:W-:-:S06]  /*3a40*/  LEA R4, R29, UR4, 0x3 ;  /* 0x000000041d047c11 */ /* 0x000fcc000f8e18ff */
[----:B-1----:R-:W3:Y:S02]  /*3a50*/  LDS.64 R4, [R4] ;  /* 0x0000000004047984 */ /* 0x002ee40000000a00 */
[----:B---3--:R-:W-:Y:S01]  /*3a60*/  FADD R24, -R5, R14 ;  /* 0x0000000e05187221 */ /* 0x008fe20000000100 */
[----:B--2---:R-:W-:-:S03]  /*3a70*/  FADD R5, -R4, R15 ;  /* 0x0000000f04057221 */ /* 0x004fc60000000100 */
[----:B------:R-:W-:-:S04]  /*3a80*/  FMUL R24, R24, R24 ;  /* 0x0000001818187220 */ /* 0x000fc80000400000 */
[----:B------:R-:W-:-:S05]  /*3a90*/  FFMA R26, R5, R5, R24 ;  /* 0x00000005051a7223 */ /* 0x000fca0000000018 */
[----:B------:R-:W-:-:S13]  /*3aa0*/  FSETP.GEU.AND P1, PT, R26, R25, PT ;  /* 0x000000191a00720b */ /* 0x000fda0003f2e000 */
[----:B------:R-:W-:Y:S05]  /*3ab0*/  @P1 BRA `(.L_x_95) ;  /* 0x0000000000241947 */ /* 0x000fea0003800000 */
[----:B------:R-:W-:Y:S01]  /*3ac0*/  IMAD.MOV.U32 R27, RZ, RZ, 0x1 ;  /* 0x00000001ff1b7424 */ /* 0x000fe200078e00ff */
[----:B------:R-:W0:Y:S04]  /*3ad0*/  LDCU UR4, c[0x0][0x3a8] ;  /* 0x00007500ff0477ac */ /* 0x000e280008000800 */
[----:B------:R-:W0:Y:S02]  /*3ae0*/  ATOMS.ADD R4, [R2+0x8000], R27 ;  /* 0x0080001b0204738c */ /* 0x000e240000000000 */
[----:B0-----:R-:W-:-:S13]  /*3af0*/  ISETP.GE.AND P1, PT, R4, UR4, PT ;  /* 0x0000000404007c0c */ /* 0x001fda000bf26270 */
[C---:B------:R-:W-:Y:S02]  /*3b00*/  @!P1 IMAD R5, R4.reuse, 0x4, R13 ;  /* 0x0000000404059824 */ /* 0x040fe400078e020d */
[----:B------:R-:W-:Y:S02]  /*3b10*/  @!P1 IMAD.IADD R24, R29, 0x1, R16 ;  /* 0x000000011d189824 */ /* 0x000fe400078e0210 */
[----:B------:R-:W-:Y:S01]  /*3b20*/  @!P1 IMAD R25, R4, 0x4, R10 ;  /* 0x0000000404199824 */ /* 0x000fe200078e020a */
[----:B------:R0:W-:Y:S04]  /*3b30*/  @!P1 STS [R5+0x8000], R26 ;  /* 0x0080001a05009388 */ /* 0x0001e80000000800 */
[----:B------:R0:W-:Y:S02]  /*3b40*/  @!P1 STS [R25+0x8000], R24 ;  /* 0x0080001819009388 */ /* 0x0001e40000000800 */
.L_x_95:
[----:B------:R-:W-:Y:S05]  /*3b50*/  BSYNC.RECONVERGENT B0 ;  /* 0x0000000000007941 */ /* 0x000fea0003800200 */
.L_x_94:
[----:B------:R-:W-:-:S03]  /*3b60*/  UMOV UR4, 0xffffffff ;  /* 0xffffffff00047882 */ /* 0x000fc60000000000 */
[----:B------:R-:W-:Y:S05]  /*3b70*/  BRA.DIV UR4, `(.L_x_96) ;  /* 0x0000009a04447947 */ /* 0x000fea000b800000 */
[----:B------:R-:W-:Y:S01]  /*3b80*/  NOP ;  /* 0x0000000000007918 */ /* 0x000fe20000000000 */
.L_x_327:
[----:B------:R-:W-:Y:S04]  /*3b90*/  BSSY.RECONVERGENT B0, `(.L_x_97) ;  /* 0x0000292000007945 */ /* 0x000fe80003800200 */
[----:B------:R-:W-:Y:S05]  /*3ba0*/  @P0 BRA `(.L_x_98) ;  /* 0x0000002800400947 */ /* 0x000fea0003800000 */
[----:B01----:R-:W0:Y:S01]  /*3bb0*/  LDS R5, [R2+0x8000] ;  /* 0x0080000002057984 */ /* 0x003e220000000800 */
[----:B------:R-:W1:Y:S02]  /*3bc0*/  LDCU UR4, c[0x0][0x3a8] ;  /* 0x00007500ff0477ac */ /* 0x000e640008000800 */
[----:B-1----:R-:W-:-:S05]  /*3bd0*/  IMAD.U32 R4, RZ, RZ, UR4 ;  /* 0x00000004ff047e24 */ /* 0x002fca000f8e00ff */
[----:B0-----:R-:W-:-:S13]  /*3be0*/  ISETP.GE.AND P0, PT, R5, R4, PT ;  /* 0x000000040500720c */ /* 0x001fda0003f06270 */
[----:B------:R-:W-:Y:S05]  /*3bf0*/  @!P0 BRA `(.L_x_98) ;  /* 0x00000028002c8947 */ /* 0x000fea0003800000 */
[----:B------:R-:W-:Y:S01]  /*3c00*/  ISETP.GE.AND P0, PT, R4, 0x2, PT ;  /* 0x000000020400780c */ /* 0x000fe20003f06270 */
[----:B------:R-:W-:-:S12]  /*3c10*/  BSSY.RECONVERGENT B3, `(.L_x_99) ;  /* 0x00000c3000037945 */ /* 0x000fd80003800200 */
[----:B------:R-:W-:Y:S05]  /*3c20*/  @!P0 BRA `(.L_x_100) ;  /* 0x0000000c00048947 */ /* 0x000fea0003800000 */
[----:B------:R-:W-:-:S07]  /*3c30*/  IMAD.MOV.U32 R5, RZ, RZ, 0x2 ;  /* 0x00000002ff057424 */ /* 0x000fce00078e00ff */
.L_x_121:
[----:B------:R-:W-:Y:S01]  /*3c40*/  SHF.R.S32.HI R4, RZ, 0x1, R5 ;  /* 0x00000001ff047819 */ /* 0x000fe20000011405 */
[----:B------:R-:W-:Y:S03]  /*3c50*/  BSSY.RECONVERGENT B2, `(.L_x_101) ;  /* 0x00000b9000027945 */ /* 0x000fe60003800200 */
[----:B------:R-:W-:-:S13]  /*3c60*/  ISETP.GE.AND P1, PT, R4, 0x1, PT ;  /* 0x000000010400780c */ /* 0x000fda0003f26270 */
[----:B0---4-:R-:W-:Y:S05]  /*3c70*/  @!P1 BRA `(.L_x_102) ;  /* 0x0000000800d89947 */ /* 0x011fea0003800000 */
.L_x_120:
[----:B------:R-:W-:Y:S01]  /*3c80*/  ISETP.GE.U32.AND P1, PT, R7, 0x3, PT ;  /* 0x000000030700780c */ /* 0x000fe20003f26070 */
[----:B----4-:R-:W-:-:S12]  /*3c90*/  IMAD.MOV.U32 R26, RZ, RZ, RZ ;  /* 0x000000ffff1a7224 */ /* 0x010fd800078e00ff */
[----:B0-----:R-:W-:Y:S05]  /*3ca0*/  @!P1 BRA `(.L_x_103) ;  /* 0x0000000400909947 */ /* 0x001fea0003800000 */
[----:B------:R-:W-:Y:S01]  /*3cb0*/  BSSY.RECONVERGENT B1, `(.L_x_104) ;  /* 0x0000062000017945 */ /* 0x000fe20003800200 */
[----:B------:R-:W-:-:S07]  /*3cc0*/  IMAD.MOV.U32 R25, RZ, RZ, RZ ;  /* 0x000000ffff197224 */ /* 0x000fce00078e00ff */
.L_x_113:
        /* <DEDUP_REMOVED lines=23> */
.L_x_106:
[----:B------:R-:W-:Y:S05]  /*3e40*/  BSYNC.RECONVERGENT B4 ;  /* 0x0000000000047941 */ /* 0x000fea0003800200 */
.L_x_105:
        /* <DEDUP_REMOVED lines=22> */
.L_x_108:
[----:B------:R-:W-:Y:S05]  /*3fb0*/  BSYNC.RECONVERGENT B4 ;  /* 0x0000000000047941 */ /* 0x000fea0003800200 */
.L_x_107:
        /* <DEDUP_REMOVED lines=22> */
.L_x_110:
[----:B------:R-:W-:Y:S05]  /*4120*/  BSYNC.RECONVERGENT B4 ;  /* 0x0000000000047941 */ /* 0x000fea0003800200 */
.L_x_109:
        /* <DEDUP_REMOVED lines=22> */
.L_x_112:
[----:B------:R-:W-:Y:S05]  /*4290*/  BSYNC.RECONVERGENT B4 ;  /* 0x0000000000047941 */ /* 0x000fea0003800200 */
.L_x_111:
[----:B------:R-:W-:-:S05]  /*42a0*/  VIADD R25, R25, 0x4 ;  /* 0x0000000419197836 */ /* 0x000fca0000000000 */
[----:B------:R-:W-:-:S13]  /*42b0*/  ISETP.NE.AND P1, PT, R25, R6, PT ;  /* 0x000000061900720c */ /* 0x000fda0003f25270 */
[----:B------:R-:W-:Y:S05]  /*42c0*/  @P1 BRA `(.L_x_113) ;  /* 0xfffffff800801947 */ /* 0x000fea000383ffff */
[----:B------:R-:W-:Y:S05]  /*42d0*/  BSYNC.RECONVERGENT B1 ;  /* 0x0000000000017941 */ /* 0x000fea0003800200 */
.L_x_104:
[----:B0-----:R-:W-:-:S07]  /*42e0*/  IMAD.MOV.U32 R26, RZ, RZ, R6 ;  /* 0x000000ffff1a7224 */ /* 0x001fce00078e0006 */
.L_x_103:
[----:B------:R-:W-:-:S13]  /*42f0*/  ISETP.NE.AND P1, PT, R20, RZ, PT ;  /* 0x000000ff1400720c */ /* 0x000fda0003f25270 */
[----:B------:R-:W-:Y:S05]  /*4300*/  @!P1 BRA `(.L_x_114) ;  /* 0x0000000400289947 */ /* 0x000fea0003800000 */
[----:B------:R-:W-:Y:S01]  /*4310*/  LOP3.LUT R29, R26, R4, RZ, 0x3c, !PT ;  /* 0x000000041a1d7212 */ /* 0x000fe200078e3cff */
        /* <DEDUP_REMOVED lines=23> */
.L_x_116:
[----:B------:R-:W-:Y:S05]  /*4490*/  BSYNC.RECONVERGENT B1 ;  /* 0x0000000000017941 */ /* 0x000fea0003800200 */
.L_x_115:
        /* <DEDUP_REMOVED lines=25> */
.L_x_119:
[----:B------:R-:W-:Y:S05]  /*4630*/  BSYNC.RECONVERGENT B4 ;  /* 0x0000000000047941 */ /* 0x000fea0003800200 */
.L_x_118:
        /* <DEDUP_REMOVED lines=22> */
.L_x_117:
[----:B------:R-:W-:Y:S05]  /*47a0*/  BSYNC.RECONVERGENT B1 ;  /* 0x0000000000017941 */ /* 0x000fea0003800200 */
.L_x_114:
[----:B------:R-:W-:Y:S02]  /*47b0*/  ISETP.GE.U32.AND P1, PT, R4, 0x2, PT ;  /* 0x000000020400780c */ /* 0x000fe40003f26070 */
[----:B------:R-:W-:-:S11]  /*47c0*/  SHF.R.U32.HI R4, RZ, 0x1, R4 ;  /* 0x00000001ff047819 */ /* 0x000fd60000011604 */
[----:B------:R-:W-:Y:S05]  /*47d0*/  @P1 BRA `(.L_x_120) ;  /* 0xfffffff400281947 */ /* 0x000fea000383ffff */
.L_x_102:
[----:B------:R-:W-:Y:S05]  /*47e0*/  BSYNC.RECONVERGENT B2 ;  /* 0x0000000000027941 */ /* 0x000fea0003800200 */
.L_x_101:
[----:B------:R-:W1:Y:S01]  /*47f0*/  LDCU UR4, c[0x0][0x3a8] ;  /* 0x00007500ff0477ac */ /* 0x000e620008000800 */
[----:B------:R-:W-:Y:S02]  /*4800*/  IMAD.SHL.U32 R5, R5, 0x2, RZ ;  /* 0x0000000205057824 */ /* 0x000fe400078e00ff */
[----:B-1----:R-:W-:-:S05]  /*4810*/  IMAD.U32 R4, RZ, RZ, UR4 ;  /* 0x00000004ff047e24 */ /* 0x002fca000f8e00ff */
[----:B------:R-:W-:-:S13]  /*4820*/  ISETP.GT.AND P1, PT, R5, R4, PT ;  /* 0x000000040500720c */ /* 0x000fda0003f24270 */
[----:B------:R-:W-:Y:S05]  /*4830*/  @!P1 BRA `(.L_x_121) ;  /* 0xfffffff400009947 */ /* 0x000fea000383ffff */
.L_x_100:
[----:B------:R-:W-:Y:S05]  /*4840*/  BSYNC.RECONVERGENT B3 ;  /* 0x0000000000037941 */ /* 0x000fea0003800200 */
.L_x_99:
[----:B------:R-:W-:Y:S01]  /*4850*/  ISETP.GE.AND P1, PT, R4, 0x1, PT ;  /* 0x000000010400780c */ /* 0x000fe20003f26270 */
[----:B------:R-:W-:-:S12]  /*4860*/  BSSY.RECONVERGENT B1, `(.L_x_122) ;  /* 0x0000093000017945 */ /* 0x000fd80003800200 */
[----:B------:R-:W-:Y:S05]  /*4870*/  @!P1 BRA `(.L_x_123) ;  /* 0x0000000800449947 */ /* 0x000fea0003800000 */
[----:B------:R-:W-:Y:S01]  /*4880*/  ISETP.GE.U32.AND P2, PT, R7, 0x7, PT ;  /* 0x000000070700780c */ /* 0x000fe20003f46070 */
[----:B------:R-:W-:-:S12]  /*4890*/  IMAD.MOV.U32 R5, RZ, RZ, RZ ;  /* 0x000000ffff057224 */ /* 0x000fd800078e00ff */
[----:B------:R-:W-:Y:S05]  /*48a0*/  @!P2 BRA `(.L_x_124) ;  /* 0x000000040004a947 */ /* 0x000fea0003800000 */
[----:B------:R-:W1:Y:S01]  /*48b0*/  LDC R4, c[0x0][0x3a8] ;  /* 0x0000ea00ff047b82 */ /* 0x000e620000000800 */
[----:B------:R-:W-:Y:S01]  /*48c0*/  BSSY.RECONVERGENT B2, `(.L_x_125) ;  /* 0x000003e000027945 */ /* 0x000fe20003800200 */
[----:B------:R-:W-:-:S07]  /*48d0*/  IMAD.MOV.U32 R5, RZ, RZ, RZ ;  /* 0x000000ffff057224 */ /* 0x000fce00078e00ff */
.L_x_126:
[----:B------:R-:W-:Y:S01]  /*48e0*/  LOP3.LUT R25, RZ, R5, RZ, 0x33, !PT ;  /* 0x00000005ff197212 */ /* 0x000fe200078e33ff */
[----:B0---4-:R-:W-:Y:S02]  /*48f0*/  IMAD R24, R5, 0x4, R13 ;  /* 0x0000000405187824 */ /* 0x011fe400078e020d */
[----:B-1----:R-:W-:Y:S02]  /*4900*/  IMAD.IADD R29, R4, 0x1, -R5 ;  /* 0x00000001041d7824 */ /* 0x002fe400078e0a05 */
[----:B------:R-:W-:Y:S01]  /*4910*/  IMAD.IADD R25, R25, 0x1, R4 ;  /* 0x0000000119197824 */ /* 0x000fe200078e0204 */
[----:B------:R-:W-:Y:S01]  /*4920*/  LDS R26, [R24+0x8000] ;  /* 0x00800000181a7984 */ /* 0x000fe20000000800 */
[--C-:B------:R-:W-:Y:S02]  /*4930*/  IMAD R31, R29, 0x4, R9.reuse ;  /* 0x000000041d1f7824 */ /* 0x100fe400078e0209 */
[----:B------:R-:W-:-:S06]  /*4940*/  IMAD R27, R25, 0x4, R9 ;  /* 0x00000004191b7824 */ /* 0x000fcc00078e0209 */
[----:B------:R-:W0:Y:S02]  /*4950*/  LDS R27, [R27+0x8000] ;  /* 0x008000001b1b7984 */ /* 0x000e240000000800 */
[----:B0-----:R-:W-:Y:S01]  /*4960*/  FSETP.GTU.AND P2, PT, R27, R26, PT ;  /* 0x0000001a1b00720b */ /* 0x001fe20003f4c000 */
[----:B------:R-:W-:Y:S02]  /*4970*/  IMAD R26, R25, 0x4, R8 ;  /* 0x00000004191a7824 */ /* 0x000fe400078e0208 */
[C---:B------:R-:W-:Y:S02]  /*4980*/  IMAD R25, R5.reuse, 0x4, R10 ;  /* 0x0000000405197824 */ /* 0x040fe400078e020a */
[----:B------:R-:W-:-:S08]  /*4990*/  VIADD R5, R5, 0x8 ;  /* 0x0000000805057836 */ /* 0x000fd00000000000 */
        /* <DEDUP_REMOVED lines=49> */
.L_x_125:
[----:B------:R-:W-:-:S07]  /*4cb0*/  IMAD.MOV.U32 R5, RZ, RZ, R3 ;  /* 0x000000ffff057224 */ /* 0x000fce00078e0003 */
.L_x_124:
[----:B------:R-:W-:-:S13]  /*4cc0*/  ISETP.NE.AND P2, PT, R21, RZ, PT ;  /* 0x000000ff1500720c */ /* 0x000fda0003f45270 */
[----:B------:R-:W-:Y:S05]  /*4cd0*/  @!P2 BRA `(.L_x_123) ;  /* 0x00000004002ca947 */ /* 0x000fea0003800000 */
[----:B------:R-:W-:Y:S02]  /*4ce0*/  ISETP.GE.U32.AND P3, PT, R23, 0x3, PT ;  /* 0x000000031700780c */ /* 0x000fe40003f66070 */
[----:B------:R-:W-:-:S11]  /*4cf0*/  ISETP.NE.AND P2, PT, R20, RZ, PT ;  /* 0x000000ff1400720c */ /* 0x000fd60003f45270 */
[----:B------:R-:W-:Y:S05]  /*4d00*/  @!P3 BRA `(.L_x_127) ;  /* 0x000000000088b947 */ /* 0x000fea0003800000 */
[----:B------:R-:W-:Y:S01]  /*4d10*/  LOP3.LUT R25, RZ, R5, RZ, 0x33, !PT ;  /* 0x00000005ff197212 */ /* 0x000fe200078e33ff */
[----:B0---4-:R-:W-:Y:S02]  /*4d20*/  IMAD R24, R5, 0x4, R13 ;  /* 0x0000000405187824 */ /* 0x011fe400078e020d */
[----:B------:R-:W-:Y:S02]  /*4d30*/  IMAD.IADD R29, R4, 0x1, -R5 ;  /* 0x00000001041d7824 */ /* 0x000fe400078e0a05 */
[----:B------:R-:W-:Y:S01]  /*4d40*/  IMAD.IADD R25, R25, 0x1, R4 ;  /* 0x0000000119197824 */ /* 0x000fe200078e0204 */
[----:B------:R-:W-:Y:S01]  /*4d50*/  LDS R26, [R24+0x8000] ;  /* 0x00800000181a7984 */ /* 0x000fe20000000800 */
[--C-:B------:R-:W-:Y:S02]  /*4d60*/  IMAD R31, R29, 0x4, R9.reuse ;  /* 0x000000041d1f7824 */ /* 0x100fe400078e0209 */
[----:B------:R-:W-:Y:S02]  /*4d70*/  IMAD R27, R25, 0x4, R9 ;  /* 0x00000004191b7824 */ /* 0x000fe400078e0209 */
[----:B------:R-:W-:-:S04]  /*4d80*/  IMAD R29, R29, 0x4, R12 ;  /* 0x000000041d1d7824 */ /* 0x000fc800078e020c */
[----:B------:R-:W0:Y:S02]  /*4d90*/  LDS R27, [R27+0x8000] ;  /* 0x008000001b1b7984 */ /* 0x000e240000000800 */
[----:B0-----:R-:W-:Y:S01]  /*4da0*/  FSETP.GTU.AND P3, PT, R27, R26, PT ;  /* 0x0000001a1b00720b */ /* 0x001fe20003f6c000 */
[----:B------:R-:W-:Y:S02]  /*4db0*/  IMAD R26, R25, 0x4, R8 ;  /* 0x00000004191a7824 */ /* 0x000fe400078e0208 */
[C---:B------:R-:W-:Y:S02]  /*4dc0*/  IMAD R25, R5.reuse, 0x4, R10 ;  /* 0x0000000405197824 */ /* 0x040fe400078e020a */
[----:B------:R-:W-:-:S08]  /*4dd0*/  VIADD R5, R5, 0x4 ;  /* 0x0000000405057836 */ /* 0x000fd00000000000 */
        /* <DEDUP_REMOVED lines=21> */
.L_x_127:
[----:B------:R-:W-:Y:S05]  /*4f30*/  @!P2 BRA `(.L_x_123) ;  /* 0x000000000094a947 */ /* 0x000fea0003800000 */
[----:B------:R-:W-:Y:S02]  /*4f40*/  ISETP.NE.AND P2, PT, R22, RZ, PT ;  /* 0x000000ff1600720c */ /* 0x000fe40003f45270 */
[----:B------:R-:W-:-:S11]  /*4f50*/  ISETP.NE.AND P3, PT, R18, RZ, PT ;  /* 0x000000ff1200720c */ /* 0x000fd60003f65270 */
[----:B------:R-:W-:Y:S05]  /*4f60*/  @!P2 BRA `(.L_x_128) ;  /* 0x000000000054a947 */ /* 0x000fea0003800000 */
[----:B-1----:R-:W-:Y:S01]  /*4f70*/  LOP3.LUT R25, RZ, R5, RZ, 0x33, !PT ;  /* 0x00000005ff197212 */ /* 0x002fe200078e33ff */
[----:B0-----:R-:W-:Y:S02]  /*4f80*/  IMAD R28, R5, 0x4, R13 ;  /* 0x00000004051c7824 */ /* 0x001fe400078e020d */
[----:B----4-:R-:W-:Y:S02]  /*4f90*/  IMAD.IADD R26, R4, 0x1, -R5 ;  /* 0x00000001041a7824 */ /* 0x010fe400078e0a05 */
[----:B------:R-:W-:Y:S01]  /*4fa0*/  IMAD.IADD R25, R25, 0x1, R4 ;  /* 0x0000000119197824 */ /* 0x000fe200078e0204 */
[----:B------:R-:W-:Y:S01]  /*4fb0*/  LDS R24, [R28+0x8000] ;  /* 0x008000001c187984 */ /* 0x000fe20000000800 */
[----:B------:R-:W-:Y:S02]  /*4fc0*/  IMAD R30, R5, 0x4, R10 ;  /* 0x00000004051e7824 */ /* 0x000fe400078e020a */
[C---:B------:R-:W-:Y:S02]  /*4fd0*/  IMAD R27, R25.reuse, 0x4, R9 ;  /* 0x00000004191b7824 */ /* 0x040fe400078e0209 */
[----:B------:R-:W-:-:S02]  /*4fe0*/  IMAD R29, R25, 0x4, R8 ;  /* 0x00000004191d7824 */ /* 0x000fc400078e0208 */
[----:B------:R-:W-:Y:S02]  /*4ff0*/  IMAD R26, R26, 0x4, R9 ;  /* 0x000000041a1a7824 */ /* 0x000fe400078e0209 */
[----:B------:R-:W0:Y:S01]  /*5000*/  LDS R27, [R27+0x8000] ;  /* 0x008000001b1b7984 */ /* 0x000e220000000800 */
[----:B------:R-:W-:Y:S01]  /*5010*/  VIADD R5, R5, 0x2 ;  /* 0x0000000205057836 */ /* 0x000fe20000000000 */
        /* <DEDUP_REMOVED lines=10> */
.L_x_128:
[----:B------:R-:W-:Y:S05]  /*50c0*/  @!P3 BRA `(.L_x_123) ;  /* 0x000000000030b947 */ /* 0x000fea0003800000 */
[----:B01----:R-:W-:Y:S01]  /*50d0*/  LOP3.LUT R25, RZ, R5, RZ, 0x33, !PT ;  /* 0x00000005ff197212 */ /* 0x003fe200078e33ff */
[----:B----4-:R-:W-:-:S04]  /*50e0*/  IMAD R26, R5, 0x4, R13 ;  /* 0x00000004051a7824 */ /* 0x010fc800078e020d */
[----:B------:R-:W-:Y:S02]  /*50f0*/  IMAD.IADD R25, R25, 0x1, R4 ;  /* 0x0000000119197824 */ /* 0x000fe400078e0204 */
[----:B------:R-:W-:Y:S02]  /*5100*/  LDS R4, [R26+0x8000] ;  /* 0x008000001a047984 */ /* 0x000fe40000000800 */
[----:B------:R-:W-:-:S05]  /*5110*/  IMAD R24, R25, 0x4, R9 ;  /* 0x0000000419187824 */ /* 0x000fca00078e0209 */
[----:B------:R-:W0:Y:S02]  /*5120*/  LDS R27, [R24+0x8000] ;  /* 0x00800000181b7984 */ /* 0x000e240000000800 */
[----:B0-----:R-:W-:-:S13]  /*5130*/  FSETP.GTU.AND P2, PT, R27, R4, PT ;  /* 0x000000041b00720b */ /* 0x001fda0003f4c000 */
[----:B------:R-:W-:Y:S01]  /*5140*/  @!P2 IMAD R4, R25, 0x4, R8 ;  /* 0x000000041904a824 */ /* 0x000fe200078e0208 */
[----:B------:R-:W-:Y:S01]  /*5150*/  @!P2 STS [R26+0x8000], R27 ;  /* 0x0080001b1a00a388 */ /* 0x000fe20000000800 */
[----:B------:R-:W-:-:S04]  /*5160*/  @!P2 IMAD R5, R5, 0x4, R10 ;  /* 0x000000040505a824 */ /* 0x000fc800078e020a */
[----:B------:R-:W0:Y:S04]  /*5170*/  @!P2 LDS R4, [R4+0x8000] ;  /* 0x008000000404a984 */ /* 0x000e280000000800 */
[----:B0-----:R0:W-:Y:S02]  /*5180*/  @!P2 STS [R5+0x8000], R4 ;  /* 0x008000040500a388 */ /* 0x0011e40000000800 */
.L_x_123:
[----:B------:R-:W-:Y:S05]  /*5190*/  BSYNC.RECONVERGENT B1 ;  /* 0x0000000000017941 */ /* 0x000fea0003800200 */
.L_x_122:
[----:B------:R-:W-:Y:S04]  /*51a0*/  BSSY.RECONVERGENT B3, `(.L_x_129) ;  /* 0x00000c2000037945 */ /* 0x000fe80003800200 */
[----:B------:R-:W-:Y:S05]  /*51b0*/  @!P0 BRA `(.L_x_130) ;  /* 0x0000000c00008947 */ /* 0x000fea0003800000 */
[----:B0-----:R-:W-:-:S07]  /*51c0*/  IMAD.MOV.U32 R4, RZ, RZ, 0x2 ;  /* 0x00000002ff047424 */ /* 0x001fce00078e00ff */
.L_x_151:
[----:B------:R-:W-:Y:S01]  /*51d0*/  SHF.R.S32.HI R5, RZ, 0x1, R4 ;  /* 0x00000001ff057819 */ /* 0x000fe20000011404 */
[----:B------:R-:W-:Y:S03]  /*51e0*/  BSSY.RECONVERGENT B2, `(.L_x_131) ;  /* 0x00000b9000027945 */ /* 0x000fe60003800200 */
[----:B------:R-:W-:-:S13]  /*51f0*/  ISETP.GE.AND P0, PT, R5, 0x1, PT ;  /* 0x000000010500780c */ /* 0x000fda0003f06270 */
[----:B0-----:R-:W-:Y:S05]  /*5200*/  @!P0 BRA `(.L_x_132) ;  /* 0x0000000800d88947 */ /* 0x001fea0003800000 */
.L_x_150:
[----:B------:R-:W-:Y:S01]  /*5210*/  ISETP.GE.U32.AND P0, PT, R7, 0x3, PT ;  /* 0x000000030700780c */ /* 0x000fe20003f06070 */
[----:B----4-:R-:W-:-:S12]  /*5220*/  IMAD.MOV.U32 R26, RZ, RZ, RZ ;  /* 0x000000ffff1a7224 */ /* 0x010fd800078e00ff */
[----:B0-----:R-:W-:Y:S05]  /*5230*/  @!P0 BRA `(.L_x_133) ;  /* 0x0000000400908947 */ /* 0x001fea0003800000 */
[----:B------:R-:W-:Y:S01]  /*5240*/  BSSY.RECONVERGENT B1, `(.L_x_134) ;  /* 0x0000062000017945 */ /* 0x000fe20003800200 */
[----:B-1----:R-:W-:-:S07]  /*5250*/  IMAD.MOV.U32 R25, RZ, RZ, RZ ;  /* 0x000000ffff197224 */ /* 0x002fce00078e00ff */
.L_x_143:
        /* <DEDUP_REMOVED lines=23> */
.L_x_136:
[----:B------:R-:W-:Y:S05]  /*53d0*/  BSYNC.RECONVERGENT B4 ;  /* 0x0000000000047941 */ /* 0x000fea0003800200 */
.L_x_135:
        /* <DEDUP_REMOVED lines=22> */
.L_x_138:
[----:B------:R-:W-:Y:S05]  /*5540*/  BSYNC.RECONVERGENT B4 ;  /* 0x0000000000047941 */ /* 0x000fea0003800200 */
.L_x_137:
        /* <DEDUP_REMOVED lines=22> */
.L_x_140:
[----:B------:R-:W-:Y:S05]  /*56b0*/  BSYNC.RECONVERGENT B4 ;  /* 0x0000000000047941 */ /* 0x000fea0003800200 */
.L_x_139:
        /* <DEDUP_REMOVED lines=22> */
.L_x_142:
[----:B------:R-:W-:Y:S05]  /*5820*/  BSYNC.RECONVERGENT B4 ;  /* 0x0000000000047941 */ /* 0x000fea0003800200 */
.L_x_141:
[----:B------:R-:W-:-:S05]  /*5830*/  VIADD R25, R25, 0x4 ;  /* 0x0000000419197836 */ /* 0x000fca0000000000 */
[----:B------:R-:W-:-:S13]  /*5840*/  ISETP.NE.AND P0, PT, R25, R6, PT ;  /* 0x000000061900720c */ /* 0x000fda0003f05270 */
[----:B------:R-:W-:Y:S05]  /*5850*/  @P0 BRA `(.L_x_143) ;  /* 0xfffffff800800947 */ /* 0x000fea000383ffff */
[----:B------:R-:W-:Y:S05]  /*5860*/  BSYNC.RECONVERGENT B1 ;  /* 0x0000000000017941 */ /* 0x000fea0003800200 */
.L_x_134:
[----:B0-----:R-:W-:-:S07]  /*5870*/  IMAD.MOV.U32 R26, RZ, RZ, R6 ;  /* 0x000000ffff1a7224 */ /* 0x001fce00078e0006 */
.L_x_133:
[----:B------:R-:W-:-:S13]  /*5880*/  ISETP.NE.AND P0, PT, R20, RZ, PT ;  /* 0x000000ff1400720c */ /* 0x000fda0003f05270 */
[----:B------:R-:W-:Y:S05]  /*5890*/  @!P0 BRA `(.L_x_144) ;  /* 0x0000000400288947 */ /* 0x000fea0003800000 */
[----:B------:R-:W-:Y:S01]  /*58a0*/  LOP3.LUT R29, R26, R5, RZ, 0x3c, !PT ;  /* 0x000000051a1d7212 */ /* 0x000fe200078e3cff */
[----:B------:R-:W-:Y:S01]  /*58b0*/  BSSY.RECONVERGENT B1, `(.L_x_145) ;  /* 0x0000017000017945 */ /* 0x000fe20003800200 */
[----:B------:R-:W-:Y:S01]  /*58c0*/  ISETP.NE.AND P4, PT, R20, 0x1, PT ;  /* 0x000000011400780c */ /* 0x000fe20003f85270 */
[C---:B-1----:R-:W-:Y:S01]  /*58d0*/  IMAD R25, R26.reuse, 0x4, R13 ;  /* 0x000000041a197824 */ /* 0x042fe200078e020d */
        /* <DEDUP_REMOVED lines=20> */
.L_x_146:
[----:B------:R-:W-:Y:S05]  /*5a20*/  BSYNC.RECONVERGENT B1 ;  /* 0x0000000000017941 */ /* 0x000fea0003800200 */
.L_x_145:
        /* <DEDUP_REMOVED lines=25> */
.L_x_149:
[----:B------:R-:W-:Y:S05]  /*5bc0*/  BSYNC.RECONVERGENT B4 ;  /* 0x0000000000047941 */ /* 0x000fea0003800200 */
.L_x_148:
        /* <DEDUP_REMOVED lines=22> */
.L_x_147:
[----:B------:R-:W-:Y:S05]  /*5d30*/  BSYNC.RECONVERGENT B1 ;  /* 0x0000000000017941 */ /* 0x000fea0003800200 */
.L_x_144:
[----:B------:R-:W-:Y:S02]  /*5d40*/  ISETP.GE.U32.AND P0, PT, R5, 0x2, PT ;  /* 0x000000020500780c */ /* 0x000fe40003f06070 */
[----:B------:R-:W-:-:S11]  /*5d50*/  SHF.R.U32.HI R5, RZ, 0x1, R5 ;  /* 0x00000001ff057819 */ /* 0x000fd60000011605 */
[----:B------:R-:W-:Y:S05]  /*5d60*/  @P0 BRA `(.L_x_150) ;  /* 0xfffffff400280947 */ /* 0x000fea000383ffff */
.L_x_132:
[----:B------:R-:W-:Y:S05]  /*5d70*/  BSYNC.RECONVERGENT B2 ;  /* 0x0000000000027941 */ /* 0x000fea0003800200 */
.L_x_131:
[----:B------:R-:W5:Y:S01]  /*5d80*/  LDCU UR4, c[0x0][0x3a8] ;  /* 0x00007500ff0477ac */ /* 0x000f620008000800 */
[----:B------:R-:W-:-:S05]  /*5d90*/  IMAD.SHL.U32 R4, R4, 0x2, RZ ;  /* 0x0000000204047824 */ /* 0x000fca00078e00ff */
[----:B-----5:R-:W-:-:S13]  /*5da0*/  ISETP.GT.AND P0, PT, R4, UR4, PT ;  /* 0x0000000404007c0c */ /* 0x020fda000bf04270 */
[----:B------:R-:W-:Y:S05]  /*5db0*/  @!P0 BRA `(.L_x_151) ;  /* 0xfffffff400048947 */ /* 0x000fea000383ffff */
.L_x_130:
[----:B------:R-:W-:Y:S05]  /*5dc0*/  BSYNC.RECONVERGENT B3 ;  /* 0x0000000000037941 */ /* 0x000fea0003800200 */
.L_x_129:
[----:B------:R-:W-:Y:S04]  /*5dd0*/  BSSY.RECONVERGENT B1, `(.L_x_152) ;  /* 0x0000068000017945 */ /* 0x000fe80003800200 */
[----:B------:R-:W-:Y:S05]  /*5de0*/  @!P1 BRA `(.L_x_153) ;  /* 0x0000000400989947 */ /* 0x000fea0003800000 */
[----:B------:R-:W-:Y:S01]  /*5df0*/  ISETP.GE.U32.AND P0, PT, R7, 0x7, PT ;  /* 0x000000070700780c */ /* 0x000fe20003f06070 */
[----:B0-----:R-:W-:-:S12]  /*5e00*/  IMAD.MOV.U32 R4, RZ, RZ, RZ ;  /* 0x000000ffff047224 */ /* 0x001fd800078e00ff */
[----:B------:R-:W-:Y:S05]  /*5e10*/  @!P0 BRA `(.L_x_154) ;  /* 0x0000000000b08947 */ /* 0x000fea0003800000 */
[----:B------:R-:W-:Y:S01]  /*5e20*/  BSSY.RECONVERGENT B2, `(.L_x_155) ;  /* 0x000002a000027945 */ /* 0x000fe20003800200 */
[----:B------:R-:W-:-:S07]  /*5e30*/  IMAD.MOV.U32 R4, RZ, RZ, RZ ;  /* 0x000000ffff047224 */ /* 0x000fce00078e00ff */
.L_x_156:
[C---:B----4-:R-:W-:Y:S01]  /*5e40*/  IMAD R24, R4.reuse, 0x4, R13 ;  /* 0x0000000404187824 */ /* 0x050fe200078e020d */
[----:B0-----:R-:W0:Y:S01]  /*5e50*/  LDCU UR4, c[0x0][0x3a8] ;  /* 0x00007500ff0477ac */ /* 0x001e220008000800 */
[C---:B------:R-:W-:Y:S02]  /*5e60*/  IMAD R5, R4.reuse, 0x4, R9 ;  /* 0x0000000404057824 */ /* 0x040fe400078e0209 */
[C---:B-1----:R-:W-:Y:S01]  /*5e70*/  IMAD R25, R4.reuse, 0x4, R8 ;  /* 0x0000000404197824 */ /* 0x042fe200078e0208 */
        /* <DEDUP_REMOVED lines=37> */
.L_x_155:
[----:B------:R-:W-:-:S07]  /*60d0*/  IMAD.MOV.U32 R4, RZ, RZ, R3 ;  /* 0x000000ffff047224 */ /* 0x000fce00078e0003 */
.L_x_154:
[----:B------:R-:W-:-:S13]  /*60e0*/  ISETP.NE.AND P0, PT, R21, RZ, PT ;  /* 0x000000ff1500720c */ /* 0x000fda0003f05270 */
[----:B------:R-:W-:Y:S05]  /*60f0*/  @!P0 BRA `(.L_x_153) ;  /* 0x0000000000d48947 */ /* 0x000fea0003800000 */
[----:B------:R-:W-:Y:S02]  /*6100*/  ISETP.GE.U32.AND P0, PT, R23, 0x3, PT ;  /* 0x000000031700780c */ /* 0x000fe40003f06070 */
[----:B------:R-:W-:-:S11]  /*6110*/  ISETP.NE.AND P1, PT, R20, RZ, PT ;  /* 0x000000ff1400720c */ /* 0x000fd60003f25270 */
[----:B------:R-:W-:Y:S05]  /*6120*/  @!P0 BRA `(.L_x_157) ;  /* 0x0000000000588947 */ /* 0x000fea0003800000 */
[C---:B------:R-:W-:Y:S01]  /*6130*/  IMAD R5, R4.reuse, 0x4, R13 ;  /* 0x0000000404057824 */ /* 0x040fe200078e020d */
[----:B------:R-:W5:Y:S01]  /*6140*/  LDCU UR4, c[0x0][0x3a8] ;  /* 0x00007500ff0477ac */ /* 0x000f620008000800 */
[C---:B01----:R-:W-:Y:S02]  /*6150*/  IMAD R25, R4.reuse, 0x4, R9 ;  /* 0x0000000404197824 */ /* 0x043fe400078e0209 */
[C---:B------:R-:W-:Y:S01]  /*6160*/  IMAD R31, R4.reuse, 0x4, R8 ;  /* 0x00000004041f7824 */ /* 0x040fe200078e0208 */
[----:B----4-:R-:W0:Y:S01]  /*6170*/  LDS R24, [R5+0x8000] ;  /* 0x0080000005187984 */ /* 0x010e220000000800 */
[----:B------:R-:W-:Y:S01]  /*6180*/  VIADD R4, R4, 0x4 ;  /* 0x0000000404047836 */ /* 0x000fe20000000000 */
[----:B-----5:R-:W-:Y:S02]  /*6190*/  USHF.L.U32 UR4, UR4, 0x4, URZ ;  /* 0x0000000404047899 */ /* 0x020fe400080006ff */
        /* <DEDUP_REMOVED lines=15> */
.L_x_157:
[----:B------:R-:W-:Y:S05]  /*6290*/  @!P1 BRA `(.L_x_153) ;  /* 0x00000000006c9947 */ /* 0x000fea0003800000 */
[----:B------:R-:W-:Y:S02]  /*62a0*/  ISETP.NE.AND P0, PT, R22, RZ, PT ;  /* 0x000000ff1600720c */ /* 0x000fe40003f05270 */
[----:B------:R-:W-:-:S11]  /*62b0*/  ISETP.NE.AND P1, PT, R18, RZ, PT ;  /* 0x000000ff1200720c */ /* 0x000fd60003f25270 */
[----:B------:R-:W-:Y:S05]  /*62c0*/  @!P0 BRA `(.L_x_158) ;  /* 0x0000000000388947 */ /* 0x000fea0003800000 */
[C---:B----4-:R-:W-:Y:S01]  /*62d0*/  IMAD R27, R4.reuse, 0x4, R13 ;  /* 0x00000004041b7824 */ /* 0x050fe200078e020d */
[----:B------:R-:W4:Y:S01]  /*62e0*/  LDCU UR4, c[0x0][0x3a8] ;  /* 0x00007500ff0477ac */ /* 0x000f220008000800 */
[C---:B------:R-:W-:Y:S02]  /*62f0*/  IMAD R28, R4.reuse, 0x4, R9 ;  /* 0x00000004041c7824 */ /* 0x040fe400078e0209 */
[C---:B------:R-:W-:Y:S01]  /*6300*/  IMAD R29, R4.reuse, 0x4, R8 ;  /* 0x00000004041d7824 */ /* 0x040fe200078e0208 */
[----:B------:R-:W5:Y:S01]  /*6310*/  LDS R5, [R27+0x8000] ;  /* 0x008000001b057984 */ /* 0x000f620000000800 */
[----:B------:R-:W-:Y:S01]  /*6320*/  VIADD R4, R4, 0x2 ;  /* 0x0000000204047836 */ /* 0x000fe20000000000 */
[----:B----4-:R-:W-:Y:S02]  /*6330*/  USHF.L.U32 UR4, UR4, 0x4, URZ ;  /* 0x0000000404047899 */ /* 0x010fe400080006ff */
[----:B-----5:R-:W-:Y:S07]  /*6340*/  STS [R28+0x8000], R5 ;  /* 0x008000051c007388 */ /* 0x020fee0000000800 */
[----:B------:R-:W4:Y:S04]  /*6350*/  LDS R24, [R28+UR4+0x8000] ;  /* 0x008000041c187984 */ /* 0x000f280008000800 */
[----:B----4-:R-:W-:Y:S04]  /*6360*/  STS [R29+0x8000], R24 ;  /* 0x008000181d007388 */ /* 0x010fe80000000800 */
[----:B01----:R-:W0:Y:S04]  /*6370*/  LDS R25, [R27+0x8004] ;  /* 0x008004001b197984 */ /* 0x003e280000000800 */
[----:B0-----:R-:W-:Y:S04]  /*6380*/  STS [R28+0x8004], R25 ;  /* 0x008004191c007388 */ /* 0x001fe80000000800 */
[----:B------:R-:W0:Y:S04]  /*6390*/  LDS R26, [R28+UR4+0x8004] ;  /* 0x008004041c1a7984 */ /* 0x000e280008000800 */
[----:B0-----:R0:W-:Y:S02]  /*63a0*/  STS [R29+0x8004], R26 ;  /* 0x0080041a1d007388 */ /* 0x0011e40000000800 */
.L_x_158:
[----:B------:R-:W-:Y:S05]  /*63b0*/  @!P1 BRA `(.L_x_153) ;  /* 0x0000000000249947 */ /* 0x000fea0003800000 */
[C---:B------:R-:W-:Y:S01]  /*63c0*/  IMAD R5, R4.reuse, 0x4, R13 ;  /* 0x0000000404057824 */ /* 0x040fe200078e020d */
[----:B------:R-:W5:Y:S01]  /*63d0*/  LDCU UR4, c[0x0][0x3a8] ;  /* 0x00007500ff0477ac */ /* 0x000f620008000800 */
[C---:B----4-:R-:W-:Y:S02]  /*63e0*/  IMAD R24, R4.reuse, 0x4, R9 ;  /* 0x0000000404187824 */ /* 0x050fe400078e0209 */
[----:B------:R-:W-:Y:S02]  /*63f0*/  IMAD R4, R4, 0x4, R8 ;  /* 0x0000000404047824 */ /* 0x000fe400078e0208 */
[----:B------:R-:W4:Y:S01]  /*6400*/  LDS R5, [R5+0x8000] ;  /* 0x0080000005057984 */ /* 0x000f220000000800 */
[----:B-----5:R-:W-:-:S03]  /*6410*/  USHF.L.U32 UR4, UR4, 0x4, URZ ;  /* 0x0000000404047899 */ /* 0x020fc600080006ff */
[----:B----4-:R-:W-:Y:S06]  /*6420*/  STS [R24+0x8000], R5 ;  /* 0x0080000518007388 */ /* 0x010fec0000000800 */
[----:B01----:R-:W0:Y:S04]  /*6430*/  LDS R25, [R24+UR4+0x8000] ;  /* 0x0080000418197984 */ /* 0x003e280008000800 */
[----:B0-----:R0:W-:Y:S02]  /*6440*/  STS [R4+0x8000], R25 ;  /* 0x0080001904007388 */ /* 0x0011e40000000800 */
.L_x_153:
[----:B------:R-:W-:Y:S05]  /*6450*/  BSYNC.RECONVERGENT B1 ;  /* 0x0000000000017941 */ /* 0x000fea0003800200 */
.L_x_152:
[----:B0-----:R-:W0:Y:S02]  /*6460*/  LDC R5, c[0x0][0x3a8] ;  /* 0x0000ea00ff057b82 */ /* 0x001e240000000800 */
[----:B0-----:R-:W-:-:S06]  /*6470*/  IMAD R5, R5, 0x4, R12 ;  /* 0x0000000405057824 */ /* 0x001fcc00078e020c */
[----:B------:R-:W0:Y:S04]  /*6480*/  LDS R5, [R5+-0x4] ;  /* 0xfffffc0005057984 */ /* 0x000e280000000800 */
[----:B------:R0:W-:Y:S04]  /*6490*/  STS [R2+0x8000], RZ ;  /* 0x008000ff02007388 */ /* 0x0001e80000000800 */
[----:B0-----:R0:W-:Y:S02]  /*64a0*/  STS [R2+0x8010], R5 ;  /* 0x0080100502007388 */ /* 0x0011e40000000800 */
.L_x_98:
[----:B------:R-:W-:Y:S05]  /*64b0*/  BSYNC.RECONVERGENT B0 ;  /* 0x0000000000007941 */ /* 0x000fea0003800200 */
.L_x_97:
[----:B------:R-:W-:Y:S01]  /*64c0*/  IMAD.IADD R19, R19, 0x1, -R16 ;  /* 0x0000000113137824 */ /* 0x000fe200078e0a10 */
[----:B------:R-:W-:-:S04]  /*64d0*/  UMOV UR4, 0xffffffff ;  /* 0xffffffff00047882 */ /* 0x000fc80000000000 */
[----:B0---4-:R-:W-:Y:S01]  /*64e0*/  VIMNMX R24, PT, PT, R19, 0x1000, PT ;  /* 0x0000100013187848 */ /* 0x011fe20003fe0100 */
[----:B------:R-:W-:Y:S06]  /*64f0*/  BRA.DIV UR4, `(.L_x_159) ;  /* 0x0000007204007947 */ /* 0x000fec000b800000 */
[----:B------:R-:W-:Y:S01]  /*6500*/  NOP ;  /* 0x0000000000007918 */ /* 0x000fe20000000000 */
.L_x_330:
[----:B------:R-:W-:-:S05]  /*6510*/  VIADD R17, R17, 0x20 ;  /* 0x0000002011117836 */ /* 0x000fca0000000000 */
[----:B------:R-:W-:-:S13]  /*6520*/  ISETP.GE.AND P0, PT, R17, R24, PT ;  /* 0x000000181100720c */ /* 0x000fda0003f06270 */
[----:B------:R-:W-:Y:S05]  /*6530*/  @!P0 BRA `(.L_x_160) ;  /* 0xffffffa4005c8947 */ /* 0x000fea000383ffff */
.L_x_19:
[----:B------:R-:W-:Y:S05]  /*6540*/  WARPSYNC.ALL ;  /* 0x0000000000007948 */ /* 0x000fea0003800000 */
[----:B------:R-:W5:Y:S01]  /*6550*/  LDCU UR4, c[0x0][0x398] ;  /* 0x00007300ff0477ac */ /* 0x000f620008000800 */
[----:B------:R-:W-:Y:S01]  /*6560*/  VIADD R16, R16, 0x1000 ;  /* 0x0000100010107836 */ /* 0x000fe20000000000 */
[----:B------:R-:W-:Y:S04]  /*6570*/  BAR.SYNC.DEFER_BLOCKING 0x0 ;  /* 0x0000000000007b1d */ /* 0x000fe80000010000 */
[----:B-----5:R-:W-:-:S13]  /*6580*/  ISETP.GE.AND P0, PT, R16, UR4, PT ;  /* 0x0000000410007c0c */ /* 0x020fda000bf06270 */
[----:B------:R-:W-:Y:S05]  /*6590*/  @!P0 BRA `(.L_x_161) ;  /* 0xffffffa000dc8947 */ /* 0x000fea000383ffff */
.L_x_16:
[----:B------:R-:W5:Y:S02]  /*65a0*/  LDCU UR4, c[0x0][0x388] ;  /* 0x00007100ff0477ac */ /* 0x000f640008000800 */
[----:B-----5:R-:W-:-:S13]  /*65b0*/  ISETP.GE.AND P0, PT, R11, UR4, PT ;  /* 0x000000040b007c0c */ /* 0x020fda000bf06270 */
[----:B------:R-:W-:Y:S05]  /*65c0*/  @P0 EXIT ;  /* 0x000000000000094d */ /* 0x000fea0003800000 */
[----:B------:R-:W5:Y:S01]  /*65d0*/  S2R R3, SR_TID.X ;  /* 0x0000000000037919 */ /* 0x000f620000002100 */
[----:B------:R-:W2:Y:S01]  /*65e0*/  S2UR UR6, SR_CgaCtaId ;  /* 0x00000000000679c3 */ /* 0x000ea20000008800 */
[----:B------:R-:W-:-:S07]  /*65f0*/  UMOV UR4, 0x400 ;  /* 0x0000040000047882 */ /* 0x000fce0000000000 */
[----:B------:R-:W3:Y:S08]  /*6600*/  S2UR UR5, SR_CgaCtaId ;  /* 0x00000000000579c3 */ /* 0x000ef00000008800 */
[----:B01--4-:R-:W0:Y:S01]  /*6610*/  LDC R5, c[0x0][0x3a8] ;  /* 0x0000ea00ff057b82 */ /* 0x013e220000000800 */
[----:B--2---:R-:W-:Y:S01]  /*6620*/  ULEA UR6, UR6, UR4, 0x18 ;  /* 0x0000000406067291 */ /* 0x004fe2000f8ec0ff */
[----:B-----5:R-:W-:Y:S01]  /*6630*/  SHF.R.U32.HI R4, RZ, 0x5, R3 ;  /* 0x00000005ff047819 */ /* 0x020fe20000011603 */
[----:B---3--:R-:W-:-:S04]  /*6640*/  ULEA UR4, UR5, UR4, 0x18 ;  /* 0x0000000405047291 */ /* 0x008fc8000f8ec0ff */
[----:B0-----:R-:W-:Y:S01]  /*6650*/  IMAD R4, R4, R5, RZ ;  /* 0x0000000504047224 */ /* 0x001fe200078e02ff */
[----:B------:R-:W-:-:S04]  /*6660*/  LEA R15, R5, UR6, 0x4 ;  /* 0x00000006050f7c11 */ /* 0x000fc8000f8e20ff */
[C---:B------:R-:W-:Y:S01]  /*6670*/  LEA R13, R4.reuse, UR4, 0x2 ;  /* 0x00000004040d7c11 */ /* 0x040fe2000f8e10ff */
[----:B------:R-:W-:Y:S01]  /*6680*/  UMOV UR4, 0xffffffff ;  /* 0xffffffff00047882 */ /* 0x000fe20000000000 */
[----:B------:R-:W-:Y:S02]  /*6690*/  IMAD R15, R4, 0x4, R15 ;  /* 0x00000004040f7824 */ /* 0x000fe400078e020f */
[----:B------:R-:W-:Y:S05]  /*66a0*/  BRA.DIV UR4, `(.L_x_162) ;  /* 0x0000006e04b07947 */ /* 0x000fea000b800000 */
[----:B------:R-:W-:Y:S01]  /*66b0*/  NOP ;  /* 0x0000000000007918 */ /* 0x000fe20000000000 */
.L_x_333:
[----:B------:R-:W-:Y:S01]  /*66c0*/  ISETP.NE.AND P0, PT, R0, RZ, PT ;  /* 0x000000ff0000720c */ /* 0x000fe20003f05270 */
[----:B------:R-:W-:-:S12]  /*66d0*/  BSSY.RECONVERGENT B0, `(.L_x_163) ;  /* 0x00002fd000007945 */ /* 0x000fd80003800200 */
[----:B------:R-:W-:Y:S05]  /*66e0*/  @P0 BRA `(.L_x_164) ;  /* 0x0000002c00ec0947 */ /* 0x000fea0003800000 */
[----:B------:R-:W0:Y:S02]  /*66f0*/  LDS R3, [R2+0x8000] ;  /* 0x0080000002037984 */ /* 0x000e240000000800 */
[----:B0-----:R-:W-:-:S13]  /*6700*/  ISETP.GE.AND P0, PT, R3, 0x1, PT ;  /* 0x000000010300780c */ /* 0x001fda0003f06270 */
[----:B------:R-:W-:Y:S05]  /*6710*/  @!P0 BRA `(.L_x_164) ;  /* 0x0000002c00e08947 */ /* 0x000fea0003800000 */
[----:B------:R-:W0:Y:S01]  /*6720*/  LDCU UR4, c[0x0][0x3a8] ;  /* 0x00007500ff0477ac */ /* 0x000e220008000800 */
[----:B------:R-:W-:Y:S01]  /*6730*/  IMAD.MOV.U32 R7, RZ, RZ, R3 ;  /* 0x000000ffff077224 */ /* 0x000fe200078e0003 */
[----:B------:R-:W-:Y:S01]  /*6740*/  BSSY.RECONVERGENT B1, `(.L_x_165) ;  /* 0x0000053000017945 */ /* 0x000fe20003800200 */
[----:B------:R-:W-:-:S04]  /*6750*/  IMAD.SHL.U32 R4, R5, 0x10, RZ ;  /* 0x0000001005047824 */ /* 0x000fc800078e00ff */
[----:B------:R-:W-:Y:S02]  /*6760*/  IMAD.IADD R6, R4, 0x1, R15 ;  /* 0x0000000104067824 */ /* 0x000fe400078e020f */
[----:B0-----:R-:W-:-:S04]  /*6770*/  IMAD.U32 R8, RZ, RZ, UR4 ;  /* 0x00000004ff087e24 */ /* 0x001fc8000f8e00ff */
[----:B------:R-:W-:Y:S01]  /*6780*/  IMAD R3, R8, 0x20, R15 ;  /* 0x0000002008037824 */ /* 0x000fe200078e020f */
[----:B------:R-:W-:-:S13]  /*6790*/  ISETP.GE.AND P0, PT, R7, R8, PT ;  /* 0x000000080700720c */ /* 0x000fda0003f06270 */
        /* <DEDUP_REMOVED lines=12> */
.L_x_169:
        /* <DEDUP_REMOVED lines=22> */
.L_x_168:
[----:B------:R-:W-:Y:S05]  /*69c0*/  BSYNC.RECONVERGENT B2 ;  /* 0x0000000000027941 */ /* 0x000fea0003800200 */
.L_x_167:
[----:B------:R-:W-:Y:S05]  /*69d0*/  @!P1 BRA `(.L_x_166) ;  /* 0x0000000000a49947 */ /* 0x000fea0003800000 */
[----:B------:R-:W-:Y:S01]  /*69e0*/  ISETP.GE.U32.AND P0, PT, R18, 0x4, PT ;  /* 0x000000041200780c */ /* 0x000fe20003f06070 */
[----:B------:R-:W-:Y:S01]  /*69f0*/  BSSY.RECONVERGENT B2, `(.L_x_170) ;  /* 0x0000011000027945 */ /* 0x000fe20003800200 */
[----:B------:R-:W-:-:S04]  /*6a00*/  LOP3.LUT R16, R14, 0x3, RZ, 0xc0, !PT ;  /* 0x000000030e107812 */ /* 0x000fc800078ec0ff */
[----:B------:R-:W-:-:S07]  /*6a10*/  ISETP.NE.AND P1, PT, R16, RZ, PT ;  /* 0x000000ff1000720c */ /* 0x000fce0003f25270 */
[----:B------:R-:W-:Y:S06]  /*6a20*/  @!P0 BRA `(.L_x_171) ;  /* 0x0000000000348947 */ /* 0x000fec0003800000 */
[C---:B------:R-:W-:Y:S02]  /*6a30*/  IMAD R9, R7.reuse, 0x4, R3 ;  /* 0x0000000407097824 */ /* 0x040fe400078e0203 */
[----:B0-----:R-:W-:Y:S02]  /*6a40*/  IMAD.MOV.U32 R12, RZ, RZ, 0x7f7fffff ;  /* 0x7f7fffffff0c7424 */ /* 0x001fe400078e00ff */
        /* <DEDUP_REMOVED lines=11> */
.L_x_171:
[----:B------:R-:W-:Y:S05]  /*6b00*/  BSYNC.RECONVERGENT B2 ;  /* 0x0000000000027941 */ /* 0x000fea0003800200 */
.L_x_170:
[----:B------:R-:W-:Y:S05]  /*6b10*/  @!P1 BRA `(.L_x_166) ;  /* 0x0000000000549947 */ /* 0x000fea0003800000 */
[----:B-1----:R-:W-:Y:S01]  /*6b20*/  LOP3.LUT R9, R14, 0x1, RZ, 0xc0, !PT ;  /* 0x000000010e097812 */ /* 0x002fe200078ec0ff */
[----:B------:R-:W-:Y:S01]  /*6b30*/  BSSY.RECONVERGENT B2, `(.L_x_172) ;  /* 0x000000f000027945 */ /* 0x000fe20003800200 */
[----:B------:R-:W-:Y:S02]  /*6b40*/  ISETP.NE.AND P0, PT, R16, 0x1, PT ;  /* 0x000000011000780c */ /* 0x000fe40003f05270 */
[----:B------:R-:W-:-:S13]  /*6b50*/  ISETP.NE.U32.AND P1, PT, R9, 0x1, PT ;  /* 0x000000010900780c */ /* 0x000fda0003f25070 */
[----:B------:R-:W-:Y:S02]  /*6b60*/  @!P1 IMAD.MOV.U32 R14, RZ, RZ, 0x7f7fffff ;  /* 0x7f7fffffff0e9424 */ /* 0x000fe400078e00ff */
[----:B------:R-:W-:Y:S01]  /*6b70*/  @!P1 IMAD.MOV.U32 R16, RZ, RZ, -0x1 ;  /* 0xffffffffff109424 */ /* 0x000fe200078e00ff */
        /* <DEDUP_REMOVED lines=9> */
[----:B------:R1:W-:Y:S02]  /*6c10*/  STS [R12+0x8004], R17 ;  /* 0x008004110c007388 */ /* 0x0003e40000000800 */
.L_x_173:
[----:B------:R-:W-:Y:S05]  /*6c20*/  BSYNC.RECONVERGENT B2 ;  /* 0x0000000000027941 */ /* 0x000fea0003800200 */
.L_x_172:
[C---:B-1----:R-:W-:Y:S02]  /*6c30*/  @!P1 IMAD R9, R7.reuse, 0x4, R3 ;  /* 0x0000000407099824 */ /* 0x042fe400078e0203 */
[----:B------:R-:W-:-:S03]  /*6c40*/  @!P1 IMAD R7, R7, 0x4, R6 ;  /* 0x0000000407079824 */ /* 0x000fc600078e0206 */
[----:B------:R2:W-:Y:S04]  /*6c50*/  @!P1 STS [R9+0x8000], R14 ;  /* 0x0080000e09009388 */ /* 0x0005e80000000800 */
[----:B------:R2:W-:Y:S02]  /*6c60*/  @!P1 STS [R7+0x8000], R16 ;  /* 0x0080001007009388 */ /* 0x0005e40000000800 */
.L_x_166:
[----:B------:R-:W-:Y:S05]  /*6c70*/  BSYNC.RECONVERGENT B1 ;  /* 0x0000000000017941 */ /* 0x000fea0003800200 */
.L_x_165:
[----:B------:R-:W-:-:S13]  /*6c80*/  ISETP.GE.AND P0, PT, R8, 0x2, PT ;  /* 0x000000020800780c */ /* 0x000fda0003f06270 */
[----:B------:R-:W-:Y:S05]  /*6c90*/  @!P0 BRA `(.L_x_174) ;  /* 0x0000000c00188947 */ /* 0x000fea0003800000 */
[C---:B--2---:R-:W-:Y:S01]  /*6ca0*/  VIADD R7, R8.reuse, 0xffffffff ;  /* 0xffffffff08077836 */ /* 0x044fe20000000000 */
[----:B------:R-:W-:Y:S01]  /*6cb0*/  BSSY.RECONVERGENT B3, `(.L_x_174) ;  /* 0x00000c4000037945 */ /* 0x000fe20003800200 */
[C---:B------:R-:W-:Y:S01]  /*6cc0*/  LOP3.LUT R20, R8.reuse, 0x3, RZ, 0xc0, !PT ;  /* 0x0000000308147812 */ /* 0x040fe200078ec0ff */
[----:B-1----:R-:W-:Y:S02]  /*6cd0*/  IMAD.MOV.U32 R9, RZ, RZ, 0x2 ;  /* 0x00000002ff097424 */ /* 0x002fe400078e00ff */
[----:B------:R-:W-:Y:S02]  /*6ce0*/  ISETP.GE.U32.AND P0, PT, R7, 0x3, PT ;  /* 0x000000030700780c */ /* 0x000fe40003f06070 */
[----:B------:R-:W-:-:S11]  /*6cf0*/  LOP3.LUT R7, R8, 0x7ffffffc, RZ, 0xc0, !PT ;  /* 0x7ffffffc08077812 */ /* 0x000fd600078ec0ff */
.L_x_195:
[----:B------:R-:W-:Y:S01]  /*6d00*/  SHF.R.S32.HI R8, RZ, 0x1, R9 ;  /* 0x00000001ff087819 */ /* 0x000fe20000011409 */
[----:B------:R-:W-:Y:S03]  /*6d10*/  BSSY.RECONVERGENT B2, `(.L_x_175) ;  /* 0x00000b8000027945 */ /* 0x000fe60003800200 */
[----:B------:R-:W-:-:S13]  /*6d20*/  ISETP.GE.AND P1, PT, R8, 0x1, PT ;  /* 0x000000010800780c */ /* 0x000fda0003f26270 */
[----:B0-234-:R-:W-:Y:S05]  /*6d30*/  @!P1 BRA `(.L_x_176) ;  /* 0x0000000800d49947 */ /* 0x01dfea0003800000 */
.L_x_194:
[----:B--2---:R-:W-:Y:S01]  /*6d40*/  IMAD.MOV.U32 R14, RZ, RZ, RZ ;  /* 0x000000ffff0e7224 */ /* 0x004fe200078e00ff */
[----:B0--34-:R-:W-:Y:S06]  /*6d50*/  @!P0 BRA `(.L_x_177) ;  /* 0x0000000400908947 */ /* 0x019fec0003800000 */
[----:B------:R-:W-:Y:S01]  /*6d60*/  BSSY.RECONVERGENT B1, `(.L_x_178) ;  /* 0x0000062000017945 */ /* 0x000fe20003800200 */
[----:B0-----:R-:W-:-:S07]  /*6d70*/  IMAD.MOV.U32 R10, RZ, RZ, RZ ;  /* 0x000000ffff0a7224 */ /* 0x001fce00078e00ff */
.L_x_187:
[C---:B0-2---:R-:W-:Y:S01]  /*6d80*/  LOP3.LUT R23, R10.reuse, R8, RZ, 0x3c, !PT ;  /* 0x000000080a177212 */ /* 0x045fe200078e3cff */
[C---:B------:R-:W-:Y:S01]  /*6d90*/  VIADD R26, R10.reuse, 0x1 ;  /* 0x000000010a1a7836 */ /* 0x040fe20000000000 */
[----:B------:R-:W-:Y:S01]  /*6da0*/  BSSY.RECONVERGENT B4, `(.L_x_179) ;  /* 0x000001e000047945 */ /* 0x000fe20003800200 */
[C---:B---34-:R-:W-:Y:S01]  /*6db0*/  VIADD R19, R10.reuse, 0x2 ;  /* 0x000000020a137836 */ /* 0x058fe20000000000 */
[----:B------:R-:W-:Y:S01]  /*6dc0*/  ISETP.GT.U32.AND P4, PT, R23, R10, PT ;  /* 0x0000000a1700720c */ /* 0x000fe20003f84070 */
[----:B------:R-:W-:Y:S01]  /*6dd0*/  VIADD R17, R10, 0x3 ;  /* 0x000000030a117836 */ /* 0x000fe20000000000 */
[-C--:B------:R-:W-:Y:S01]  /*6de0*/  LOP3.LUT R29, R26, R8.reuse, RZ, 0x3c, !PT ;  /* 0x000000081a1d7212 */ /* 0x080fe200078e3cff */
[C---:B------:R-:W-:Y:S01]  /*6df0*/  IMAD R14, R10.reuse, 0x4, R3 ;  /* 0x000000040a0e7824 */ /* 0x040fe200078e0203 */
[-C--:B------:R-:W-:Y:S01]  /*6e00*/  LOP3.LUT R18, R19, R8.reuse, RZ, 0x3c, !PT ;  /* 0x0000000813127212 */ /* 0x080fe200078e3cff */
[----:B------:R-:W-:Y:S01]  /*6e10*/  IMAD R12, R10, 0x4, R6 ;  /* 0x000000040a0c7824 */ /* 0x000fe200078e0206 */
[----:B------:R-:W-:-:S02]  /*6e20*/  LOP3.LUT R16, R17, R8, RZ, 0x3c, !PT ;  /* 0x0000000811107212 */ /* 0x000fc400078e3cff */
[----:B------:R-:W-:Y:S02]  /*6e30*/  ISETP.GT.U32.AND P3, PT, R29, R26, PT ;  /* 0x0000001a1d00720c */ /* 0x000fe40003f64070 */
[----:B------:R-:W-:Y:S02]  /*6e40*/  ISETP.GT.U32.AND P2, PT, R18, R19, PT ;  /* 0x000000131200720c */ /* 0x000fe40003f44070 */
[----:B------:R-:W-:Y:S01]  /*6e50*/  ISETP.GT.U32.AND P1, PT, R16, R17, PT ;  /* 0x000000111000720c */ /* 0x000fe20003f24070 */
[----:B------:R-:W-:-:S12]  /*6e60*/  @!P4 BRA `(.L_x_180) ;  /* 0x000000000044c947 */ /* 0x000fd80003800000 */
        /* <DEDUP_REMOVED lines=17> */
.L_x_180:
[----:B------:R-:W-:Y:S05]  /*6f80*/  BSYNC.RECONVERGENT B4 ;  /* 0x0000000000047941 */ /* 0x000fea0003800200 */
.L_x_179:
[----:B------:R-:W-:Y:S04]  /*6f90*/  BSSY.RECONVERGENT B4, `(.L_x_181) ;  /* 0x0000013000047945 */ /* 0x000fe80003800200 */
[----:B------:R-:W-:Y:S05]  /*6fa0*/  @!P3 BRA `(.L_x_182) ;  /* 0x000000000044b947 */ /* 0x000fea0003800000 */
[----:B------:R-:W-:Y:S01]  /*6fb0*/  IMAD R25, R29, 0x4, R3 ;  /* 0x000000041d197824 */ /* 0x000fe200078e0203 */
[----:B------:R-:W-:Y:S01]  /*6fc0*/  LDS R24, [R14+0x8004] ;  /* 0x008004000e187984 */ /* 0x000fe20000000800 */
[----:B------:R-:W-:-:S03]  /*6fd0*/  LOP3.LUT P4, RZ, R26, R9, RZ, 0xc0, !PT ;  /* 0x000000091aff7212 */ /* 0x000fc6000788c0ff */
[----:B------:R-:W1:Y:S02]  /*6fe0*/  LDS R27, [R25+0x8000] ;  /* 0x00800000191b7984 */ /* 0x000e640000000800 */
[CC--:B-1----:R-:W-:Y:S02]  /*6ff0*/  FSETP.GEU.AND P3, PT, R24.reuse, R27.reuse, PT ;  /* 0x0000001b1800720b */ /* 0x0c2fe40003f6e000 */
[----:B------:R-:W-:Y:S02]  /*7000*/  FSETP.GT.AND P5, PT, R24, R27, PT ;  /* 0x0000001b1800720b */ /* 0x000fe40003fa4000 */
[----:B0-----:R-:W-:-:S04]  /*7010*/  SEL R21, RZ, 0xffffffff, !P3 ;  /* 0xffffffffff157807 */ /* 0x001fc80005800000 */
        /* <DEDUP_REMOVED lines=10> */
.L_x_182:
[----:B------:R-:W-:Y:S05]  /*70c0*/  BSYNC.RECONVERGENT B4 ;  /* 0x0000000000047941 */ /* 0x000fea0003800200 */
.L_x_181:
[----:B------:R-:W-:Y:S04]  /*70d0*/  BSSY.RECONVERGENT B4, `(.L_x_183) ;  /* 0x0000013000047945 */ /* 0x000fe80003800200 */
[----:B------:R-:W-:Y:S05]  /*70e0*/  @!P2 BRA `(.L_x_184) ;  /* 0x000000000044a947 */ /* 0x000fea0003800000 */
[----:B0-2---:R-:W-:Y:S01]  /*70f0*/  IMAD R23, R18, 0x4, R3 ;  /* 0x0000000412177824 */ /* 0x005fe200078e0203 */
        /* <DEDUP_REMOVED lines=16> */
.L_x_184:
[----:B------:R-:W-:Y:S05]  /*7200*/  BSYNC.RECONVERGENT B4 ;  /* 0x0000000000047941 */ /* 0x000fea0003800200 */
.L_x_183:
[----:B------:R-:W-:Y:S04]  /*7210*/  BSSY.RECONVERGENT B4, `(.L_x_185) ;  /* 0x0000013000047945 */ /* 0x000fe80003800200 */
[----:B------:R-:W-:Y:S05]  /*7220*/  @!P1 BRA `(.L_x_186) ;  /* 0x0000000000449947 */ /* 0x000fea0003800000 */
[----:B0-23--:R-:W-:Y:S01]  /*7230*/  IMAD R21, R16, 0x4, R3 ;  /* 0x0000000410157824 */ /* 0x00dfe200078e0203 */
        /* <DEDUP_REMOVED lines=16> */
.L_x_186:
[----:B------:R-:W-:Y:S05]  /*7340*/  BSYNC.RECONVERGENT B4 ;  /* 0x0000000000047941 */ /* 0x000fea0003800200 */
.L_x_185:
[----:B------:R-:W-:-:S05]  /*7350*/  VIADD R10, R10, 0x4 ;  /* 0x000000040a0a7836 */ /* 0x000fca0000000000 */
[----:B------:R-:W-:-:S13]  /*7360*/  ISETP.NE.AND P1, PT, R10, R7, PT ;  /* 0x000000070a00720c */ /* 0x000fda0003f25270 */
[----:B------:R-:W-:Y:S05]  /*7370*/  @P1 BRA `(.L_x_187) ;  /* 0xfffffff800801947 */ /* 0x000fea000383ffff */
[----:B------:R-:W-:Y:S05]  /*7380*/  BSYNC.RECONVERGENT B1 ;  /* 0x0000000000017941 */ /* 0x000fea0003800200 */
.L_x_178:
[----:B------:R-:W-:-:S07]  /*7390*/  IMAD.MOV.U32 R14, RZ, RZ, R7 ;  /* 0x000000ffff0e7224 */ /* 0x000fce00078e0007 */
.L_x_177:
[----:B------:R-:W-:-:S13]  /*73a0*/  ISETP.NE.AND P1, PT, R20, RZ, PT ;  /* 0x000000ff1400720c */ /* 0x000fda0003f25270 */
[----:B------:R-:W-:Y:S05]  /*73b0*/  @!P1 BRA `(.L_x_188) ;  /* 0x0000000400289947 */ /* 0x000fea0003800000 */
[----:B0---4-:R-:W-:Y:S01]  /*73c0*/  LOP3.LUT R17, R14, R8, RZ, 0x3c, !PT ;  /* 0x000000080e117212 */ /* 0x011fe200078e3cff */
[----:B------:R-:W-:Y:S01]  /*73d0*/  BSSY.RECONVERGENT B1, `(.L_x_189) ;  /* 0x0000017000017945 */ /* 0x000fe20003800200 */
[----:B------:R-:W-:Y:S01]  /*73e0*/  ISETP.NE.AND P4, PT, R20, 0x1, PT ;  /* 0x000000011400780c */ /* 0x000fe20003f85270 */
[C---:B--23--:R-:W-:Y:S01]  /*73f0*/  IMAD R12, R14.reuse, 0x4, R3 ;  /* 0x000000040e0c7824 */ /* 0x04cfe200078e0203 */
        /* <DEDUP_REMOVED lines=20> */
.L_x_190:
[----:B------:R-:W-:Y:S05]  /*7540*/  BSYNC.RECONVERGENT B1 ;  /* 0x0000000000017941 */ /* 0x000fea0003800200 */
.L_x_189:
        /* <DEDUP_REMOVED lines=25> */
.L_x_193:
[----:B------:R-:W-:Y:S05]  /*76e0*/  BSYNC.RECONVERGENT B4 ;  /* 0x0000000000047941 */ /* 0x000fea0003800200 */
.L_x_192:
        /* <DEDUP_REMOVED lines=22> */
.L_x_191:
[----:B------:R-:W-:Y:S05]  /*7850*/  BSYNC.RECONVERGENT B1 ;  /* 0x0000000000017941 */ /* 0x000fea0003800200 */
.L_x_188:
[----:B------:R-:W-:Y:S02]  /*7860*/  ISETP.GE.U32.AND P1, PT, R8, 0x2, PT ;  /* 0x000000020800780c */ /* 0x000fe40003f26070 */
[----:B------:R-:W-:-:S11]  /*7870*/  SHF.R.U32.HI R8, RZ, 0x1, R8 ;  /* 0x00000001ff087819 */ /* 0x000fd60000011608 */
[----:B------:R-:W-:Y:S05]  /*7880*/  @P1 BRA `(.L_x_194) ;  /* 0xfffffff4002c1947 */ /* 0x000fea000383ffff */
.L_x_176:
[----:B------:R-:W-:Y:S05]  /*7890*/  BSYNC.RECONVERGENT B2 ;  /* 0x0000000000027941 */ /* 0x000fea0003800200 */
.L_x_175:
[----:B------:R-:W1:Y:S01]  /*78a0*/  LDCU UR4, c[0x0][0x3a8] ;  /* 0x00007500ff0477ac */ /* 0x000e620008000800 */
[----:B------:R-:W-:Y:S02]  /*78b0*/  IMAD.SHL.U32 R9, R9, 0x2, RZ ;  /* 0x0000000209097824 */ /* 0x000fe400078e00ff */
[----:B-1----:R-:W-:-:S05]  /*78c0*/  IMAD.U32 R8, RZ, RZ, UR4 ;  /* 0x00000004ff087e24 */ /* 0x002fca000f8e00ff */
[----:B------:R-:W-:-:S13]  /*78d0*/  ISETP.GT.AND P1, PT, R9, R8, PT ;  /* 0x000000080900720c */ /* 0x000fda0003f24270 */
[----:B------:R-:W-:Y:S05]  /*78e0*/  @!P1 BRA `(.L_x_195) ;  /* 0xfffffff400049947 */ /* 0x000fea000383ffff */
[----:B------:R-:W-:Y:S05]  /*78f0*/  BSYNC.RECONVERGENT B3 ;  /* 0x0000000000037941 */ /* 0x000fea0003800200 */
.L_x_174:
[----:B------:R-:W-:Y:S01]  /*7900*/  ISETP.GE.AND P0, PT, R8, 0x1, PT ;  /* 0x000000010800780c */ /* 0x000fe20003f06270 */
[----:B------:R-:W-:Y:S01]  /*7910*/  BSSY.RECONVERGENT B1, `(.L_x_196) ;  /* 0x000009d000017945 */ /* 0x000fe20003800200 */
[----:B--2---:R-:W-:-:S11]  /*7920*/  VIADD R7, R15, 0x8000 ;  /* 0x000080000f077836 */ /* 0x004fd60000000000 */
[----:B------:R-:W-:Y:S05]  /*7930*/  @!P0 BRA `(.L_x_197) ;  /* 0x0000000800688947 */ /* 0x000fea0003800000 */
[C---:B-1----:R-:W-:Y:S01]  /*7940*/  VIADD R9, R8.reuse, 0xffffffff ;  /* 0xffffffff08097836 */ /* 0x042fe20000000000 */
[----:B0-----:R-:W-:Y:S01]  /*7950*/  LOP3.LUT R22, R8, 0x7, RZ, 0xc0, !PT ;  /* 0x0000000708167812 */ /* 0x001fe200078ec0ff */
[----:B------:R-:W-:Y:S03]  /*7960*/  BSSY.RECONVERGENT B2, `(.L_x_198) ;  /* 0x0000045000027945 */ /* 0x000fe60003800200 */
[----:B------:R-:W-:Y:S01]  /*7970*/  ISETP.GE.U32.AND P1, PT, R9, 0x7, PT ;  /* 0x000000070900780c */ /* 0x000fe20003f26070 */
[----:B------:R-:W-:Y:S01]  /*7980*/  IMAD.MOV.U32 R9, RZ, RZ, RZ ;  /* 0x000000ffff097224 */ /* 0x000fe200078e00ff */
[----:B------:R-:W-:-:S11]  /*7990*/  ISETP.NE.AND P0, PT, R22, RZ, PT ;  /* 0x000000ff1600720c */ /* 0x000fd60003f05270 */
[----:B------:R-:W-:Y:S05]  /*79a0*/  @!P1 BRA `(.L_x_199) ;  /* 0x0000000400009947 */ /* 0x000fea0003800000 */
[----:B------:R-:W0:Y:S01]  /*79b0*/  LDC R10, c[0x0][0x3a8] ;  /* 0x0000ea00ff0a7b82 */ /* 0x000e220000000800 */
[----:B------:R-:W-:Y:S01]  /*79c0*/  LOP3.LUT R9, R8, 0x7ffffff8, RZ, 0xc0, !PT ;  /* 0x7ffffff808097812 */ /* 0x000fe200078ec0ff */
[----:B---34-:R-:W-:-:S07]  /*79d0*/  IMAD.MOV.U32 R12, RZ, RZ, RZ ;  /* 0x000000ffff0c7224 */ /* 0x018fce00078e00ff */
.L_x_200:
[----:B------:R-:W-:Y:S01]  /*79e0*/  LOP3.LUT R17, RZ, R12, RZ, 0x33, !PT ;  /* 0x0000000cff117212 */ /* 0x000fe200078e33ff */
[----:B0-----:R-:W-:Y:S02]  /*79f0*/  IMAD.MOV.U32 R8, RZ, RZ, R10 ;  /* 0x000000ffff087224 */ /* 0x001fe400078e000a */
[----:B------:R-:W-:Y:S02]  /*7a00*/  IMAD R14, R12, 0x4, R3 ;  /* 0x000000040c0e7824 */ /* 0x000fe400078e0203 */
[----:B------:R-:W-:Y:S02]  /*7a10*/  IMAD.IADD R16, R17, 0x1, R8 ;  /* 0x0000000111107824 */ /* 0x000fe400078e0208 */
[----:B------:R-:W-:Y:S01]  /*7a20*/  IMAD.IADD R20, R8, 0x1, -R12 ;  /* 0x0000000108147824 */ /* 0x000fe200078e0a0c */
[----:B------:R-:W-:Y:S01]  /*7a30*/  LDS R17, [R14+0x8000] ;  /* 0x008000000e117984 */ /* 0x000fe20000000800 */
[--C-:B------:R-:W-:Y:S02]  /*7a40*/  IMAD R18, R16, 0x4, R15.reuse ;  /* 0x0000000410127824 */ /* 0x100fe400078e020f */
[----:B------:R-:W-:-:S02]  /*7a50*/  IMAD R23, R20, 0x4, R15 ;  /* 0x0000000414177824 */ /* 0x000fc400078e020f */
[----:B------:R-:W-:Y:S02]  /*7a60*/  IMAD R20, R20, 0x4, R7 ;  /* 0x0000000414147824 */ /* 0x000fe400078e0207 */
        /* <DEDUP_REMOVED lines=51> */
[----:B-1----:R-:W-:Y:S05]  /*7da0*/  @P1 BRA `(.L_x_200) ;  /* 0xfffffffc000c1947 */ /* 0x002fea000383ffff */
.L_x_199:
[----:B------:R-:W-:Y:S05]  /*7db0*/  BSYNC.RECONVERGENT B2 ;  /* 0x0000000000027941 */ /* 0x000fea0003800200 */
.L_x_198:
[----:B------:R-:W-:Y:S05]  /*7dc0*/  @!P0 BRA `(.L_x_197) ;  /* 0x0000000400448947 */ /* 0x000fea0003800000 */
[----:B------:R-:W-:Y:S01]  /*7dd0*/  ISETP.GE.U32.AND P0, PT, R22, 0x4, PT ;  /* 0x000000041600780c */ /* 0x000fe20003f06070 */
[----:B------:R-:W-:Y:S01]  /*7de0*/  BSSY.RECONVERGENT B2, `(.L_x_201) ;  /* 0x0000026000027945 */ /* 0x000fe20003800200 */
[----:B------:R-:W-:-:S04]  /*7df0*/  LOP3.LUT R24, R8, 0x3, RZ, 0xc0, !PT ;  /* 0x0000000308187812 */ /* 0x000fc800078ec0ff */
[----:B------:R-:W-:-:S07]  /*7e00*/  ISETP.NE.AND P1, PT, R24, RZ, PT ;  /* 0x000000ff1800720c */ /* 0x000fce0003f25270 */
[----:B------:R-:W-:Y:S06]  /*7e10*/  @!P0 BRA `(.L_x_202) ;  /* 0x0000000000888947 */ /* 0x000fec0003800000 */
[----:B----4-:R-:W-:Y:S01]  /*7e20*/  LOP3.LUT R17, RZ, R9, RZ, 0x33, !PT ;  /* 0x00000009ff117212 */ /* 0x010fe200078e33ff */
[C---:B---3--:R-:W-:Y:S02]  /*7e30*/  IMAD R18, R9.reuse, 0x4, R3 ;  /* 0x0000000409127824 */ /* 0x048fe400078e0203 */
[----:B------:R-:W-:Y:S02]  /*7e40*/  IMAD R21, R9, 0x4, R6 ;  /* 0x0000000409157824 */ /* 0x000fe400078e0206 */
[----:B------:R-:W-:Y:S01]  /*7e50*/  IMAD.IADD R10, R17, 0x1, R8 ;  /* 0x00000001110a7824 */ /* 0x000fe200078e0208 */
[----:B------:R-:W-:Y:S03]  /*7e60*/  LDS R12, [R18+0x8000] ;  /* 0x00800000120c7984 */ /* 0x000fe60000000800 */
[C---:B------:R-:W-:Y:S02]  /*7e70*/  IMAD R14, R10.reuse, 0x4, R15 ;  /* 0x000000040a0e7824 */ /* 0x040fe400078e020f */
[----:B------:R-:W-:-:S03]  /*7e80*/  IMAD R20, R10, 0x4, R13 ;  /* 0x000000040a147824 */ /* 0x000fc600078e020d */
[----:B------:R-:W0:Y:S02]  /*7e90*/  LDS R19, [R14+0x8000] ;  /* 0x008000000e137984 */ /* 0x000e240000000800 */
[----:B0-----:R-:W-:Y:S01]  /*7ea0*/  FSETP.GTU.AND P0, PT, R19, R12, PT ;  /* 0x0000000c1300720b */ /* 0x001fe20003f0c000 */
[----:B------:R-:W-:Y:S02]  /*7eb0*/  IMAD.IADD R12, R8, 0x1, -R9 ;  /* 0x00000001080c7824 */ /* 0x000fe400078e0a09 */
[----:B------:R-:W-:Y:S02]  /*7ec0*/  VIADD R9, R9, 0x4 ;  /* 0x0000000409097836 */ /* 0x000fe40000000000 */
[----:B------:R-:W-:-:S08]  /*7ed0*/  IMAD R17, R12, 0x4, R15 ;  /* 0x000000040c117824 */ /* 0x000fd000078e020f */
[----:B------:R-:W-:Y:S04]  /*7ee0*/  @!P0 STS [R18+0x8000], R19 ;  /* 0x0080001312008388 */ /* 0x000fe80000000800 */
[----:B------:R-:W0:Y:S04]  /*7ef0*/  @!P0 LDS R10, [R20+0x8000] ;  /* 0x00800000140a8984 */ /* 0x000e280000000800 */
[----:B0-----:R-:W-:Y:S04]  /*7f00*/  @!P0 STS [R21+0x8000], R10 ;  /* 0x0080000a15008388 */ /* 0x001fe80000000800 */
[----:B------:R-:W-:Y:S04]  /*7f10*/  LDS R17, [R17+0x7ff8] ;  /* 0x007ff80011117984 */ /* 0x000fe80000000800 */
[----:B------:R-:W0:Y:S02]  /*7f20*/  LDS R16, [R18+0x8004] ;  /* 0x0080040012107984 */ /* 0x000e240000000800 */
[----:B0-----:R-:W-:Y:S01]  /*7f30*/  FSETP.GTU.AND P0, PT, R17, R16, PT ;  /* 0x000000101100720b */ /* 0x001fe20003f0c000 */
[----:B------:R-:W-:-:S12]  /*7f40*/  IMAD R16, R12, 0x4, R7 ;  /* 0x000000040c107824 */ /* 0x000fd800078e0207 */
        /* <DEDUP_REMOVED lines=15> */
.L_x_202:
[----:B------:R-:W-:Y:S05]  /*8040*/  BSYNC.RECONVERGENT B2 ;  /* 0x0000000000027941 */ /* 0x000fea0003800200 */
.L_x_201:
[----:B------:R-:W-:Y:S05]  /*8050*/  @!P1 BRA `(.L_x_197) ;  /* 0x0000000000a09947 */ /* 0x000fea0003800000 */
[----:B------:R-:W-:Y:S01]  /*8060*/  ISETP.NE.AND P0, PT, R24, 0x1, PT ;  /* 0x000000011800780c */ /* 0x000fe20003f05270 */
[----:B------:R-:W-:Y:S01]  /*8070*/  BSSY.RECONVERGENT B2, `(.L_x_203) ;  /* 0x0000019000027945 */ /* 0x000fe20003800200 */
[----:B------:R-:W-:-:S04]  /*8080*/  LOP3.LUT R10, R8, 0x1, RZ, 0xc0, !PT ;  /* 0x00000001080a7812 */ /* 0x000fc800078ec0ff */
[----:B------:R-:W-:-:S07]  /*8090*/  ISETP.NE.U32.AND P1, PT, R10, 0x1, PT ;  /* 0x000000010a00780c */ /* 0x000fce0003f25070 */
[----:B------:R-:W-:Y:S06]  /*80a0*/  @!P0 BRA `(.L_x_204) ;  /* 0x0000000000548947 */ /* 0x000fec0003800000 */
[----:B----4-:R-:W-:Y:S01]  /*80b0*/  LOP3.LUT R17, RZ, R9, RZ, 0x33, !PT ;  /* 0x00000009ff117212 */ /* 0x010fe200078e33ff */
[C---:B------:R-:W-:Y:S02]  /*80c0*/  IMAD R14, R9.reuse, 0x4, R3 ;  /* 0x00000004090e7824 */ /* 0x040fe400078e0203 */
[----:B0--3--:R-:W-:Y:S02]  /*80d0*/  IMAD R21, R9, 0x4, R6 ;  /* 0x0000000409157824 */ /* 0x009fe400078e0206 */
[----:B------:R-:W-:Y:S01]  /*80e0*/  IMAD.IADD R12, R17, 0x1, R8 ;  /* 0x00000001110c7824 */ /* 0x000fe200078e0208 */
[----:B------:R-:W-:Y:S03]  /*80f0*/  LDS R10, [R14+0x8000] ;  /* 0x008000000e0a7984 */ /* 0x000fe60000000800 */
        /* <DEDUP_REMOVED lines=16> */
.L_x_204:
[----:B------:R-:W-:Y:S05]  /*8200*/  BSYNC.RECONVERGENT B2 ;  /* 0x0000000000027941 */ /* 0x000fea0003800200 */
.L_x_203:
[----:B------:R-:W-:Y:S05]  /*8210*/  @P1 BRA `(.L_x_197) ;  /* 0x0000000000301947 */ /* 0x000fea0003800000 */
[----:B----4-:R-:W-:Y:S01]  /*8220*/  LOP3.LUT R17, RZ, R9, RZ, 0x33, !PT ;  /* 0x00000009ff117212 */ /* 0x010fe200078e33ff */
[----:B------:R-:W-:-:S04]  /*8230*/  IMAD R16, R9, 0x4, R3 ;  /* 0x0000000409107824 */ /* 0x000fc800078e0203 */
[----:B------:R-:W-:Y:S01]  /*8240*/  IMAD.IADD R14, R17, 0x1, R8 ;  /* 0x00000001110e7824 */ /* 0x000fe200078e0208 */
[----:B------:R-:W-:Y:S03]  /*8250*/  LDS R10, [R16+0x8000] ;  /* 0x00800000100a7984 */ /* 0x000fe60000000800 */
[----:B01-3--:R-:W-:-:S05]  /*8260*/  IMAD R12, R14, 0x4, R15 ;  /* 0x000000040e0c7824 */ /* 0x00bfca00078e020f */
[----:B------:R-:W0:Y:S02]  /*8270*/  LDS R17, [R12+0x8000] ;  /* 0x008000000c117984 */ /* 0x000e240000000800 */
[----:B0-----:R-:W-:-:S13]  /*8280*/  FSETP.GTU.AND P0, PT, R17, R10, PT ;  /* 0x0000000a1100720b */ /* 0x001fda0003f0c000 */
[----:B------:R-:W-:Y:S01]  /*8290*/  @!P0 IMAD R10, R14, 0x4, R13 ;  /* 0x000000040e0a8824 */ /* 0x000fe200078e020d */
[----:B------:R-:W-:Y:S01]  /*82a0*/  @!P0 STS [R16+0x8000], R17 ;  /* 0x0080001110008388 */ /* 0x000fe20000000800 */
[----:B------:R-:W-:-:S04]  /*82b0*/  @!P0 IMAD R9, R9, 0x4, R6 ;  /* 0x0000000409098824 */ /* 0x000fc800078e0206 */
[----:B------:R-:W0:Y:S04]  /*82c0*/  @!P0 LDS R10, [R10+0x8000] ;  /* 0x008000000a0a8984 */ /* 0x000e280000000800 */
[----:B0-----:R2:W-:Y:S02]  /*82d0*/  @!P0 STS [R9+0x8000], R10 ;  /* 0x0080000a09008388 */ /* 0x0015e40000000800 */
.L_x_197:
[----:B------:R-:W-:Y:S05]  /*82e0*/  BSYNC.RECONVERGENT B1 ;  /* 0x0000000000017941 */ /* 0x000fea0003800200 */
.L_x_196:
[----:B------:R-:W-:Y:S01]  /*82f0*/  ISETP.GE.AND P0, PT, R8, 0x2, PT ;  /* 0x000000020800780c */ /* 0x000fe20003f06270 */
[----:B------:R-:W-:-:S12]  /*8300*/  BSSY.RECONVERGENT B4, `(.L_x_205) ;  /* 0x00000c8000047945 */ /* 0x000fd80003800200 */
[----:B------:R-:W-:Y:S05]  /*8310*/  @!P0 BRA `(.L_x_206) ;  /* 0x0000000c00188947 */ /* 0x000fea0003800000 */
[C---:B-12---:R-:W-:Y:S01]  /*8320*/  VIADD R9, R8.reuse, 0xffffffff ;  /* 0xffffffff08097836 */ /* 0x046fe20000000000 */
[----:B------:R-:W-:Y:S01]  /*8330*/  LOP3.LUT R20, R8, 0x3, RZ, 0xc0, !PT ;  /* 0x0000000308147812 */ /* 0x000fe200078ec0ff */
[----:B0---4-:R-:W-:-:S03]  /*8340*/  IMAD.MOV.U32 R17, RZ, RZ, 0x2 ;  /* 0x00000002ff117424 */ /* 0x011fc600078e00ff */
[----:B------:R-:W-:Y:S02]  /*8350*/  ISETP.GE.U32.AND P0, PT, R9, 0x3, PT ;  /* 0x000000030900780c */ /* 0x000fe40003f06070 */
[----:B------:R-:W-:-:S11]  /*8360*/  LOP3.LUT R9, R8, 0x7ffffffc, RZ, 0xc0, !PT ;  /* 0x7ffffffc08097812 */ /* 0x000fd600078ec0ff */
.L_x_228:
[----:B------:R-:W-:Y:S01]  /*8370*/  SHF.R.S32.HI R8, RZ, 0x1, R17 ;  /* 0x00000001ff087819 */ /* 0x000fe20000011411 */
[----:B------:R-:W-:Y:S03]  /*8380*/  BSSY.RECONVERGENT B3, `(.L_x_207) ;  /* 0x00000ba000037945 */ /* 0x000fe60003800200 */
[----:B------:R-:W-:-:S13]  /*8390*/  ISETP.GE.AND P1, PT, R8, 0x1, PT ;  /* 0x000000010800780c */ /* 0x000fda0003f26270 */
[----:B0-234-:R-:W-:Y:S05]  /*83a0*/  @!P1 BRA `(.L_x_208) ;  /* 0x0000000800dc9947 */ /* 0x01dfea0003800000 */
.L_x_227:
[----:B------:R-:W-:Y:S01]  /*83b0*/  BSSY.RECONVERGENT B2, `(.L_x_209) ;  /* 0x0000067000027945 */ /* 0x000fe20003800200 */
[----:B0-----:R-:W-:-:S03]  /*83c0*/  IMAD.MOV.U32 R14, RZ, RZ, RZ ;  /* 0x000000ffff0e7224 */ /* 0x001fc600078e00ff */
[----:B--234-:R-:W-:Y:S05]  /*83d0*/  @!P0 BRA `(.L_x_210) ;  /* 0x0000000400908947 */ /* 0x01cfea0003800000 */
[----:B------:R-:W-:Y:S01]  /*83e0*/  BSSY.RECONVERGENT B1, `(.L_x_211) ;  /* 0x0000062000017945 */ /* 0x000fe20003800200 */
[----:B------:R-:W-:-:S07]  /*83f0*/  IMAD.MOV.U32 R10, RZ, RZ, RZ ;  /* 0x000000ffff0a7224 */ /* 0x000fce00078e00ff */
.L_x_220:
[C---:B0-23--:R-:W-:Y:S01]  /*8400*/  LOP3.LUT R23, R10.reuse, R8, RZ, 0x3c, !PT ;  /* 0x000000080a177212 */ /* 0x04dfe200078e3cff */
        /* <DEDUP_REMOVED lines=31> */
.L_x_213:
[----:B------:R-:W-:Y:S05]  /*8600*/  BSYNC.RECONVERGENT B5 ;  /* 0x0000000000057941 */ /* 0x000fea0003800200 */
.L_x_212:
        /* <DEDUP_REMOVED lines=19> */
.L_x_215:
[----:B------:R-:W-:Y:S05]  /*8740*/  BSYNC.RECONVERGENT B5 ;  /* 0x0000000000057941 */ /* 0x000fea0003800200 */
.L_x_214:
        /* <DEDUP_REMOVED lines=19> */
.L_x_217:
[----:B------:R-:W-:Y:S05]  /*8880*/  BSYNC.RECONVERGENT B5 ;  /* 0x0000000000057941 */ /* 0x000fea0003800200 */
.L_x_216:
        /* <DEDUP_REMOVED lines=19> */
.L_x_219:
[----:B------:R-:W-:Y:S05]  /*89c0*/  BSYNC.RECONVERGENT B5 ;  /* 0x0000000000057941 */ /* 0x000fea0003800200 */
.L_x_218:
[----:B------:R-:W-:-:S05]  /*89d0*/  VIADD R10, R10, 0x4 ;  /* 0x000000040a0a7836 */ /* 0x000fca0000000000 */
[----:B------:R-:W-:-:S13]  /*89e0*/  ISETP.NE.AND P1, PT, R10, R9, PT ;  /* 0x000000090a00720c */ /* 0x000fda0003f25270 */
[----:B------:R-:W-:Y:S05]  /*89f0*/  @P1 BRA `(.L_x_220) ;  /* 0xfffffff800801947 */ /* 0x000fea000383ffff */
[----:B------:R-:W-:Y:S05]  /*8a00*/  BSYNC.RECONVERGENT B1 ;  /* 0x0000000000017941 */ /* 0x000fea0003800200 */
.L_x_211:
[----:B------:R-:W-:-:S07]  /*8a10*/  IMAD.MOV.U32 R14, RZ, RZ, R9 ;  /* 0x000000ffff0e7224 */ /* 0x000fce00078e0009 */
.L_x_210:
[----:B------:R-:W-:Y:S05]  /*8a20*/  BSYNC.RECONVERGENT B2 ;  /* 0x0000000000027941 */ /* 0x000fea0003800200 */
.L_x_209:
[----:B------:R-:W-:Y:S01]  /*8a30*/  ISETP.NE.AND P1, PT, R20, RZ, PT ;  /* 0x000000ff1400720c */ /* 0x000fe20003f25270 */
[----:B------:R-:W-:-:S12]  /*8a40*/  BSSY.RECONVERGENT B1, `(.L_x_221) ;  /* 0x000004a000017945 */ /* 0x000fd80003800200 */
[----:B------:R-:W-:Y:S05]  /*8a50*/  @!P1 BRA `(.L_x_222) ;  /* 0x0000000400209947 */ /* 0x000fea0003800000 */
[----:B---34-:R-:W-:Y:S01]  /*8a60*/  LOP3.LUT R19, R14, R8, RZ, 0x3c, !PT ;  /* 0x000000080e137212 */ /* 0x018fe200078e3cff */
[----:B------:R-:W-:Y:S01]  /*8a70*/  BSSY.RECONVERGENT B2, `(.L_x_223) ;  /* 0x0000017000027945 */ /* 0x000fe20003800200 */
[----:B------:R-:W-:Y:S01]  /*8a80*/  ISETP.NE.AND P4, PT, R20, 0x1, PT ;  /* 0x000000011400780c */ /* 0x000fe20003f85270 */
[C---:B0-2---:R-:W-:Y:S01]  /*8a90*/  IMAD R12, R14.reuse, 0x4, R3 ;  /* 0x000000040e0c7824 */ /* 0x045fe200078e0203 */
        /* <DEDUP_REMOVED lines=20> */
.L_x_224:
[----:B------:R-:W-:Y:S05]  /*8be0*/  BSYNC.RECONVERGENT B2 ;  /* 0x0000000000027941 */ /* 0x000fea0003800200 */
.L_x_223:
        /* <DEDUP_REMOVED lines=24> */
.L_x_226:
[----:B------:R-:W-:Y:S05]  /*8d70*/  BSYNC.RECONVERGENT B2 ;  /* 0x0000000000027941 */ /* 0x000fea0003800200 */
.L_x_225:
        /* <DEDUP_REMOVED lines=22> */
.L_x_222:
[----:B------:R-:W-:Y:S05]  /*8ee0*/  BSYNC.RECONVERGENT B1 ;  /* 0x0000000000017941 */ /* 0x000fea0003800200 */
.L_x_221:
[----:B------:R-:W-:Y:S02]  /*8ef0*/  ISETP.GE.U32.AND P1, PT, R8, 0x2, PT ;  /* 0x000000020800780c */ /* 0x000fe40003f26070 */
[----:B------:R-:W-:-:S11]  /*8f00*/  SHF.R.U32.HI R8, RZ, 0x1, R8 ;  /* 0x00000001ff087819 */ /* 0x000fd60000011608 */
[----:B------:R-:W-:Y:S05]  /*8f10*/  @P1 BRA `(.L_x_227) ;  /* 0xfffffff400241947 */ /* 0x000fea000383ffff */
.L_x_208:
[----:B------:R-:W-:Y:S05]  /*8f20*/  BSYNC.RECONVERGENT B3 ;  /* 0x0000000000037941 */ /* 0x000fea0003800200 */
.L_x_207:
[----:B------:R-:W1:Y:S01]  /*8f30*/  LDCU UR4, c[0x0][0x3a8] ;  /* 0x00007500ff0477ac */ /* 0x000e620008000800 */
[----:B------:R-:W-:Y:S02]  /*8f40*/  IMAD.SHL.U32 R17, R17, 0x2, RZ ;  /* 0x0000000211117824 */ /* 0x000fe400078e00ff */
[----:B-1----:R-:W-:-:S05]  /*8f50*/  IMAD.U32 R8, RZ, RZ, UR4 ;  /* 0x00000004ff087e24 */ /* 0x002fca000f8e00ff */
[----:B------:R-:W-:-:S13]  /*8f60*/  ISETP.GT.AND P1, PT, R17, R8, PT ;  /* 0x000000081100720c */ /* 0x000fda0003f24270 */
[----:B------:R-:W-:Y:S05]  /*8f70*/  @!P1 BRA `(.L_x_228) ;  /* 0xfffffff000fc9947 */ /* 0x000fea000383ffff */
.L_x_206:
[----:B------:R-:W-:Y:S05]  /*8f80*/  BSYNC.RECONVERGENT B4 ;  /* 0x0000000000047941 */ /* 0x000fea0003800200 */
.L_x_205:
[----:B------:R-:W-:Y:S01]  /*8f90*/  ISETP.GE.AND P0, PT, R8, 0x1, PT ;  /* 0x000000010800780c */ /* 0x000fe20003f06270 */
[----:B------:R-:W-:-:S12]  /*8fa0*/  BSSY.RECONVERGENT B1, `(.L_x_229) ;  /* 0x000006b000017945 */ /* 0x000fd80003800200 */
[----:B------:R-:W-:Y:S05]  /*8fb0*/  @!P0 BRA `(.L_x_230) ;  /* 0x0000000400a48947 */ /* 0x000fea0003800000 */
[C---:B------:R-:W-:Y:S01]  /*8fc0*/  VIADD R6, R8.reuse, 0xffffffff ;  /* 0xffffffff08067836 */ /* 0x040fe20000000000 */
[----:B0-23--:R-:W-:Y:S01]  /*8fd0*/  LOP3.LUT R23, R8, 0x7, RZ, 0xc0, !PT ;  /* 0x0000000708177812 */ /* 0x00dfe200078ec0ff */
[----:B------:R-:W-:Y:S03]  /*8fe0*/  BSSY.RECONVERGENT B2, `(.L_x_231) ;  /* 0x000002e000027945 */ /* 0x000fe60003800200 */
[----:B------:R-:W-:Y:S01]  /*8ff0*/  ISETP.GE.U32.AND P0, PT, R6, 0x7, PT ;  /* 0x000000070600780c */ /* 0x000fe20003f06070 */
[----:B------:R-:W-:Y:S01]  /*9000*/  IMAD.MOV.U32 R6, RZ, RZ, RZ ;  /* 0x000000ffff067224 */ /* 0x000fe200078e00ff */
[----:B------:R-:W-:-:S11]  /*9010*/  ISETP.NE.AND P1, PT, R23, RZ, PT ;  /* 0x000000ff1700720c */ /* 0x000fd60003f25270 */
[----:B------:R-:W-:Y:S05]  /*9020*/  @!P0 BRA `(.L_x_232) ;  /* 0x0000000000a48947 */ /* 0x000fea0003800000 */
[----:B------:R-:W-:Y:S01]  /*9030*/  LOP3.LUT R6, R8, 0x7ffffff8, RZ, 0xc0, !PT ;  /* 0x7ffffff808067812 */ /* 0x000fe200078ec0ff */
[----:B-1----:R-:W-:-:S07]  /*9040*/  IMAD.MOV.U32 R10, RZ, RZ, RZ ;  /* 0x000000ffff0a7224 */ /* 0x002fce00078e00ff */
.L_x_233:
[C---:B------:R-:W-:Y:S02]  /*9050*/  IMAD R9, R10.reuse, 0x4, R3 ;  /* 0x000000040a097824 */ /* 0x040fe400078e0203 */
[C---:B----4-:R-:W-:Y:S02]  /*9060*/  IMAD R17, R10.reuse, 0x4, R15 ;  /* 0x000000040a117824 */ /* 0x050fe400078e020f */
[----:B0-----:R-:W-:Y:S01]  /*9070*/  IMAD R22, R10, 0x4, R13 ;  /* 0x000000040a167824 */ /* 0x001fe200078e020d */
[----:B------:R-:W0:Y:S01]  /*9080*/  LDS R12, [R9+0x8000] ;  /* 0x00800000090c7984 */ /* 0x000e220000000800 */
[----:B------:R-:W-:Y:S02]  /*9090*/  IMAD.IADD R14, R4, 0x1, R17 ;  /* 0x00000001040e7824 */ /* 0x000fe400078e0211 */
[----:B------:R-:W-:-:S05]  /*90a0*/  VIADD R10, R10, 0x8 ;  /* 0x000000080a0a7836 */ /* 0x000fca0000000000 */
[----:B------:R-:W-:Y:S01]  /*90b0*/  ISETP.NE.AND P0, PT, R10, R6, PT ;  /* 0x000000060a00720c */ /* 0x000fe20003f05270 */
[----:B0-----:R-:W-:Y:S04]  /*90c0*/  STS [R17+0x8000], R12 ;  /* 0x0080000c11007388 */ /* 0x001fe80000000800 */
[----:B------:R-:W0:Y:S04]  /*90d0*/  LDS R16, [R14+0x8000] ;  /* 0x008000000e107984 */ /* 0x000e280000000800 */
        /* <DEDUP_REMOVED lines=28> */
[----:B0-----:R0:W-:Y:S01]  /*92a0*/  STS [R22+0x801c], R19 ;  /* 0x00801c1316007388 */ /* 0x0011e20000000800 */
[----:B------:R-:W-:Y:S05]  /*92b0*/  @P0 BRA `(.L_x_233) ;  /* 0xfffffffc00640947 */ /* 0x000fea000383ffff */
.L_x_232:
[----:B------:R-:W-:Y:S05]  /*92c0*/  BSYNC.RECONVERGENT B2 ;  /* 0x0000000000027941 */ /* 0x000fea0003800200 */
.L_x_231:
[----:B------:R-:W-:Y:S05]  /*92d0*/  @!P1 BRA `(.L_x_230) ;  /* 0x0000000000dc9947 */ /* 0x000fea0003800000 */
[----:B------:R-:W-:Y:S01]  /*92e0*/  ISETP.GE.U32.AND P0, PT, R23, 0x4, PT ;  /* 0x000000041700780c */ /* 0x000fe20003f06070 */
[----:B------:R-:W-:Y:S01]  /*92f0*/  BSSY.RECONVERGENT B2, `(.L_x_234) ;  /* 0x0000019000027945 */ /* 0x000fe20003800200 */
[----:B0-----:R-:W-:-:S04]  /*9300*/  LOP3.LUT R22, R8, 0x3, RZ, 0xc0, !PT ;  /* 0x0000000308167812 */ /* 0x001fc800078ec0ff */
[----:B------:R-:W-:-:S07]  /*9310*/  ISETP.NE.AND P1, PT, R22, RZ, PT ;  /* 0x000000ff1600720c */ /* 0x000fce0003f25270 */
[----:B------:R-:W-:Y:S06]  /*9320*/  @!P0 BRA `(.L_x_235) ;  /* 0x0000000000548947 */ /* 0x000fec0003800000 */
[C---:B-1----:R-:W-:Y:S02]  /*9330*/  IMAD R9, R6.reuse, 0x4, R3 ;  /* 0x0000000406097824 */ /* 0x042fe400078e0203 */
[C---:B----4-:R-:W-:Y:S02]  /*9340*/  IMAD R17, R6.reuse, 0x4, R15 ;  /* 0x0000000406117824 */ /* 0x050fe400078e020f */
[----:B------:R-:W-:Y:S01]  /*9350*/  IMAD R21, R6, 0x4, R13 ;  /* 0x0000000406157824 */ /* 0x000fe200078e020d */
[----:B------:R-:W0:Y:S01]  /*9360*/  LDS R10, [R9+0x8000] ;  /* 0x00800000090a7984 */ /* 0x000e220000000800 */
[----:B------:R-:W-:Y:S02]  /*9370*/  IMAD.IADD R12, R4, 0x1, R17 ;  /* 0x00000001040c7824 */ /* 0x000fe400078e0211 */
[----:B------:R-:W-:Y:S01]  /*9380*/  VIADD R6, R6, 0x4 ;  /* 0x0000000406067836 */ /* 0x000fe20000000000 */
        /* <DEDUP_REMOVED lines=14> */
[----:B0-----:R0:W-:Y:S02]  /*9470*/  STS [R21+0x800c], R14 ;  /* 0x00800c0e15007388 */ /* 0x0011e40000000800 */
.L_x_235:
[----:B------:R-:W-:Y:S05]  /*9480*/  BSYNC.RECONVERGENT B2 ;  /* 0x0000000000027941 */ /* 0x000fea0003800200 */
.L_x_234:
[----:B------:R-:W-:Y:S05]  /*9490*/  @!P1 BRA `(.L_x_230) ;  /* 0x00000000006c9947 */ /* 0x000fea0003800000 */
[----:B------:R-:W-:Y:S01]  /*94a0*/  ISETP.NE.AND P0, PT, R22, 0x1, PT ;  /* 0x000000011600780c */ /* 0x000fe20003f05270 */
[----:B------:R-:W-:Y:S01]  /*94b0*/  BSSY.RECONVERGENT B2, `(.L_x_236) ;  /* 0x0000011000027945 */ /* 0x000fe20003800200 */
[----:B-1----:R-:W-:-:S04]  /*94c0*/  LOP3.LUT R9, R8, 0x1, RZ, 0xc0, !PT ;  /* 0x0000000108097812 */ /* 0x002fc800078ec0ff */
[----:B------:R-:W-:-:S07]  /*94d0*/  ISETP.NE.U32.AND P1, PT, R9, 0x1, PT ;  /* 0x000000010900780c */ /* 0x000fce0003f25070 */
[----:B------:R-:W-:Y:S06]  /*94e0*/  @!P0 BRA `(.L_x_237) ;  /* 0x0000000000348947 */ /* 0x000fec0003800000 */
[C---:B----4-:R-:W-:Y:S02]  /*94f0*/  IMAD R16, R6.reuse, 0x4, R3 ;  /* 0x0000000406107824 */ /* 0x050fe400078e0203 */
[C---:B------:R-:W-:Y:S02]  /*9500*/  IMAD R17, R6.reuse, 0x4, R15 ;  /* 0x0000000406117824 */ /* 0x040fe400078e020f */
[----:B------:R-:W-:Y:S01]  /*9510*/  IMAD R19, R6, 0x4, R13 ;  /* 0x0000000406137824 */ /* 0x000fe200078e020d */
[----:B------:R-:W1:Y:S01]  /*9520*/  LDS R9, [R16+0x8000] ;  /* 0x0080000010097984 */ /* 0x000e620000000800 */
[----:B------:R-:W-:Y:S02]  /*9530*/  IMAD.IADD R18, R4, 0x1, R17 ;  /* 0x0000000104127824 */ /* 0x000fe400078e0211 */
[----:B------:R-:W-:Y:S01]  /*9540*/  VIADD R6, R6, 0x2 ;  /* 0x0000000206067836 */ /* 0x000fe20000000000 */
[----:B-1----:R-:W-:Y:S04]  /*9550*/  STS [R17+0x8000], R9 ;  /* 0x0080000911007388 */ /* 0x002fe80000000800 */
[----:B------:R-:W1:Y:S04]  /*9560*/  LDS R10, [R18+0x8000] ;  /* 0x00800000120a7984 */ /* 0x000e680000000800 */
[----:B-1----:R-:W-:Y:S04]  /*9570*/  STS [R19+0x8000], R10 ;  /* 0x0080000a13007388 */ /* 0x002fe80000000800 */
[----:B------:R-:W1:Y:S04]  /*9580*/  LDS R12, [R16+0x8004] ;  /* 0x00800400100c7984 */ /* 0x000e680000000800 */
[----:B-1----:R-:W-:Y:S04]  /*9590*/  STS [R17+0x8004], R12 ;  /* 0x0080040c11007388 */ /* 0x002fe80000000800 */
[----:B0-----:R-:W0:Y:S04]  /*95a0*/  LDS R14, [R18+0x8004] ;  /* 0x00800400120e7984 */ /* 0x001e280000000800 */
[----:B0-----:R1:W-:Y:S02]  /*95b0*/  STS [R19+0x8004], R14 ;  /* 0x0080040e13007388 */ /* 0x0013e40000000800 */
.L_x_237:
[----:B------:R-:W-:Y:S05]  /*95c0*/  BSYNC.RECONVERGENT B2 ;  /* 0x0000000000027941 */ /* 0x000fea0003800200 */
.L_x_236:
[C---:B------:R-:W-:Y:S02]  /*95d0*/  @!P1 IMAD R3, R6.reuse, 0x4, R3 ;  /* 0x0000000406039824 */ /* 0x040fe400078e0203 */
[C---:B------:R-:W-:Y:S02]  /*95e0*/  @!P1 IMAD R9, R6.reuse, 0x4, R15 ;  /* 0x0000000406099824 */ /* 0x040fe400078e020f */
[----:B----4-:R-:W-:Y:S02]  /*95f0*/  @!P1 IMAD R17, R6, 0x4, R13 ;  /* 0x0000000406119824 */ /* 0x010fe400078e020d */
[----:B------:R-:W2:Y:S01]  /*9600*/  @!P1 LDS R3, [R3+0x8000] ;  /* 0x0080000003039984 */ /* 0x000ea20000000800 */
[----:B------:R-:W-:-:S03]  /*9610*/  @!P1 IMAD.IADD R4, R4, 0x1, R9 ;  /* 0x0000000104049824 */ /* 0x000fc600078e0209 */
[----:B--2---:R-:W-:Y:S04]  /*9620*/  @!P1 STS [R9+0x8000], R3 ;  /* 0x0080000309009388 */ /* 0x004fe80000000800 */
[----:B------:R-:W2:Y:S04]  /*9630*/  @!P1 LDS R4, [R4+0x8000] ;  /* 0x0080000004049984 */ /* 0x000ea80000000800 */
[----:B--2---:R2:W-:Y:S02]  /*9640*/  @!P1 STS [R17+0x8000], R4 ;  /* 0x0080000411009388 */ /* 0x0045e40000000800 */
.L_x_230:
[----:B------:R-:W-:Y:S05]  /*9650*/  BSYNC.RECONVERGENT B1 ;  /* 0x0000000000017941 */ /* 0x000fea0003800200 */
.L_x_229:
[----:B------:R-:W-:-:S06]  /*9660*/  IMAD R3, R8, 0x4, R7 ;  /* 0x0000000408037824 */ /* 0x000fcc00078e0207 */
[----:B------:R-:W5:Y:S04]  /*9670*/  LDS R3, [R3+-0x4] ;  /* 0xfffffc0003037984 */ /* 0x000f680000000800 */
[----:B------:R0:W-:Y:S04]  /*9680*/  STS [R2+0x8000], RZ ;  /* 0x008000ff02007388 */ /* 0x0001e80000000800 */
[----:B-----5:R0:W-:Y:S02]  /*9690*/  STS [R2+0x8010], R3 ;  /* 0x0080100302007388 */ /* 0x0201e40000000800 */
.L_x_164:
[----:B------:R-:W-:Y:S05]  /*96a0*/  BSYNC.RECONVERGENT B0 ;  /* 0x0000000000007941 */ /* 0x000fea0003800200 */
.L_x_163:
[----:B------:R-:W-:Y:S01]  /*96b0*/  UMOV UR4, 0xffffffff ;  /* 0xffffffff00047882 */ /* 0x000fe20000000000 */
[----:B------:R-:W-:Y:S02]  /*96c0*/  SHF.R.S32.HI R6, RZ, 0x1f, R5 ;  /* 0x0000001fff067819 */ /* 0x000fe40000011405 */
[----:B------:R-:W-:Y:S05]  /*96d0*/  BRA.DIV UR4, `(.L_x_238) ;  /* 0x0000003e04c07947 */ /* 0x000fea000b800000 */
[----:B------:R-:W-:Y:S01]  /*96e0*/  NOP ;  /* 0x0000000000007918 */ /* 0x000fe20000000000 */
.L_x_336:
[----:B012-4-:R-:W0:Y:S02]  /*96f0*/  LDC R17, c[0x0][0x3a8] ;  /* 0x0000ea00ff117b82 */ /* 0x017e240000000800 */
[----:B0-----:R-:W-:-:S13]  /*9700*/  ISETP.GE.AND P0, PT, R0, R17, PT ;  /* 0x000000110000720c */ /* 0x001fda0003f06270 */
[----:B------:R-:W-:Y:S05]  /*9710*/  @P0 EXIT ;  /* 0x000000000000094d */ /* 0x000fea0003800000 */
[----:B------:R-:W-:Y:S01]  /*9720*/  LOP3.LUT R2, RZ, R0, RZ, 0x33, !PT ;  /* 0x00000000ff027212 */ /* 0x000fe200078e33ff */
[----:B------:R-:W-:Y:S01]  /*9730*/  IMAD R3, R6, R11, RZ ;  /* 0x0000000b06037224 */ /* 0x000fe200078e02ff */
[----:B------:R-:W-:Y:S03]  /*9740*/  BSSY.RECONVERGENT B0, `(.L_x_239) ;  /* 0x000001c000007945 */ /* 0x000fe60003800200 */
[----:B------:R-:W-:Y:S01]  /*9750*/  IMAD.IADD R4, R2, 0x1, R17 ;  /* 0x0000000102047824 */ /* 0x000fe200078e0211 */
[----:B------:R-:W-:-:S04]  /*9760*/  SHF.R.S32.HI R2, RZ, 0x1f, R11 ;  /* 0x0000001fff027819 */ /* 0x000fc8000001140b */
[C---:B------:R-:W-:Y:S02]  /*9770*/  LOP3.LUT R5, R4.reuse, 0x60, RZ, 0xc0, !PT ;  /* 0x0000006004057812 */ /* 0x040fe400078ec0ff */
[----:B------:R-:W-:Y:S02]  /*9780*/  ISETP.GE.U32.AND P1, PT, R4, 0x60, PT ;  /* 0x000000600400780c */ /* 0x000fe40003f26070 */
[----:B------:R-:W-:Y:S01]  /*9790*/  ISETP.NE.AND P0, PT, R5, 0x60, PT ;  /* 0x000000600500780c */ /* 0x000fe20003f05270 */
[-C--:B------:R-:W-:Y:S02]  /*97a0*/  IMAD R5, R2, R17.reuse, R3 ;  /* 0x0000001102057224 */ /* 0x080fe400078e0203 */
[----:B------:R-:W-:-:S04]  /*97b0*/  IMAD.WIDE.U32 R2, R11, R17, RZ ;  /* 0x000000110b027225 */ /* 0x000fc800078e00ff */
[----:B------:R-:W-:-:S06]  /*97c0*/  IMAD.IADD R10, R3, 0x1, R5 ;  /* 0x00000001030a7824 */ /* 0x000fcc00078e0205 */
[----:B------:R-:W-:Y:S05]  /*97d0*/  @!P0 BRA `(.L_x_240) ;  /* 0x0000000000488947 */ /* 0x000fea0003800000 */
[----:B------:R-:W-:Y:S01]  /*97e0*/  LEA.HI R4, R4, 0x1, RZ, 0x1b ;  /* 0x0000000104047811 */ /* 0x000fe200078fd8ff */
[----:B------:R-:W-:-:S03]  /*97f0*/  IMAD.MOV.U32 R6, RZ, RZ, RZ ;  /* 0x000000ffff067224 */ /* 0x000fc600078e00ff */
[----:B------:R-:W-:-:S07]  /*9800*/  LOP3.LUT R11, R4, 0x3, RZ, 0xc0, !PT ;  /* 0x00000003040b7812 */ /* 0x000fce00078ec0ff */
.L_x_241:
[C---:B0-----:R-:W-:Y:S01]  /*9810*/  IMAD R7, R0.reuse, 0x4, R13 ;  /* 0x0000000400077824 */ /* 0x041fe200078e020d */
[----:B------:R-:W0:Y:S01]  /*9820*/  LDCU.64 UR4, c[0x0][0x3a0] ;  /* 0x00007400ff0477ac */ /* 0x000e220008000a00 */
[C---:B------:R-:W-:Y:S01]  /*9830*/  IMAD R8, R0.reuse, 0x4, R15 ;  /* 0x0000000400087824 */ /* 0x040fe200078e020f */
[----:B------:R-:W-:Y:S01]  /*9840*/  IADD3 R5, P0, PT, R0, R2, RZ ;  /* 0x0000000200057210 */ /* 0x000fe20007f1e0ff */
[----:B------:R-:W-:Y:S02]  /*9850*/  VIADD R6, R6, 0x1 ;  /* 0x0000000106067836 */ /* 0x000fe40000000000 */
[----:B------:R-:W1:Y:S01]  /*9860*/  LDS R7, [R7+0x8000] ;  /* 0x0080000007077984 */ /* 0x000e620000000800 */
[----:B------:R-:W-:Y:S02]  /*9870*/  VIADD R0, R0, 0x20 ;  /* 0x0000002000007836 */ /* 0x000fe40000000000 */
[----:B---3--:R-:W-:Y:S01]  /*9880*/  IMAD.X R12, RZ, RZ, R10, P0 ;  /* 0x000000ffff0c7224 */ /* 0x008fe200000e060a */
[----:B------:R-:W2:Y:S01]  /*9890*/  LDS R9, [R8+0x8000] ;  /* 0x0080000008097984 */ /* 0x000ea20000000800 */
[----:B0-----:R-:W-:-:S04]  /*98a0*/  LEA R4, P0, R5, UR4, 0x3 ;  /* 0x0000000405047c11 */ /* 0x001fc8000f8018ff */
[----:B------:R-:W-:Y:S02]  /*98b0*/  LEA.HI.X R5, R5, UR5, R12, 0x3, P0 ;  /* 0x0000000505057c11 */ /* 0x000fe400080f1c0c */
[----:B------:R-:W-:-:S03]  /*98c0*/  ISETP.NE.AND P0, PT, R6, R11, PT ;  /* 0x0000000b0600720c */ /* 0x000fc60003f05270 */
[----:B-1----:R0:W-:Y:S04]  /*98d0*/  STG.E desc[UR8][R4.64], R7 ;  /* 0x0000000704007986 */ /* 0x0021e8000c101908 */
[----:B--2---:R0:W-:Y:S06]  /*98e0*/  STG.E desc[UR8][R4.64+0x4], R9 ;  /* 0x0000040904007986 */ /* 0x0041ec000c101908 */
[----:B------:R-:W-:Y:S05]  /*98f0*/  @P0 BRA `(.L_x_241) ;  /* 0xfffffffc00c40947 */ /* 0x000fea000383ffff */
.L_x_240:
[----:B------:R-:W-:Y:S05]  /*9900*/  BSYNC.RECONVERGENT B0 ;  /* 0x0000000000007941 */ /* 0x000fea0003800200 */
.L_x_239:
[----:B------:R-:W-:Y:S05]  /*9910*/  @!P1 EXIT ;  /* 0x000000000000994d */ /* 0x000fea0003800000 */
[----:B0-----:R-:W-:Y:S01]  /*9920*/  IMAD.IADD R4, R17, 0x1, -R0 ;  /* 0x0000000111047824 */ /* 0x001fe200078e0a00 */
[----:B------:R-:W-:Y:S01]  /*9930*/  BSSY.RECONVERGENT B0, `(.L_x_242) ;  /* 0x000005f000007945 */ /* 0x000fe20003800200 */
[----:B------:R-:W-:-:S03]  /*9940*/  PLOP3.LUT P0, PT, PT, PT, PT, 0x80, 0x8 ;  /* 0x000000000008781c */ /* 0x000fc60003f0f070 */
[----:B------:R-:W-:-:S13]  /*9950*/  ISETP.GT.AND P1, PT, R4, 0x180, PT ;  /* 0x000001800400780c */ /* 0x000fda0003f24270 */
[----:B------:R-:W-:Y:S05]  /*9960*/  @!P1 BRA `(.L_x_243) ;  /* 0x00000004006c9947 */ /* 0x000fea0003800000 */
[----:B------:R-:W-:Y:S01]  /*9970*/  PLOP3.LUT P0, PT, PT, PT, PT, 0x8, 0x80 ;  /* 0x000000000080781c */ /* 0x000fe20003f0e170 */
[----:B------:R-:W-:-:S12]  /*9980*/  VIADD R11, R17, 0xfffffe80 ;  /* 0xfffffe80110b7836 */ /* 0x000fd80000000000 */
.L_x_244:
[C---:B------:R-:W-:Y:S01]  /*9990*/  IMAD R16, R0.reuse, 0x4, R13 ;  /* 0x0000000400107824 */ /* 0x040fe200078e020d */
[----:B------:R-:W0:Y:S01]  /*99a0*/  LDCU.64 UR4, c[0x0][0x3a0] ;  /* 0x00007400ff0477ac */ /* 0x000e220008000a00 */
[C---:B-1----:R-:W-:Y:S01]  /*99b0*/  IMAD R8, R0.reuse, 0x4, R15 ;  /* 0x0000000400087824 */ /* 0x042fe200078e020f */
[CC--:B------:R-:W-:Y:S01]  /*99c0*/  IADD3 R4, P1, PT, R0.reuse, R2.reuse, RZ ;  /* 0x0000000200047210 */ /* 0x0c0fe20007f3e0ff */
[----:B------:R-:W-:Y:S01]  /*99d0*/  VIADD R5, R0, 0x80 ;  /* 0x0000008000057836 */ /* 0x000fe20000000000 */
[----:B---3--:R-:W1:Y:S03]  /*99e0*/  LDS R19, [R16+0x8000] ;  /* 0x0080000010137984 */ /* 0x008e660000000800 */
[----:B------:R-:W-:Y:S01]  /*99f0*/  IMAD.X R7, RZ, RZ, R10, P1 ;  /* 0x000000ffff077224 */ /* 0x000fe200008e060a */
[----:B------:R-:W2:Y:S01]  /*9a00*/  LDS R23, [R8+0x8000] ;  /* 0x0080000008177984 */ /* 0x000ea20000000800 */
[----:B------:R-:W-:-:S03]  /*9a10*/  IADD3 R5, P1, PT, R5, R2, RZ ;  /* 0x0000000205057210 */ /* 0x000fc60007f3e0ff */
[----:B------:R-:W3:Y:S02]  /*9a20*/  LDS R25, [R16+0x8080] ;  /* 0x0080800010197984 */ /* 0x000ee40000000800 */
[----:B------:R-:W-:Y:S02]  /*9a30*/  IMAD.X R32, RZ, RZ, R10, P1 ;  /* 0x000000ffff207224 */ /* 0x000fe400008e060a */
[----:B------:R-:W4:Y:S01]  /*9a40*/  LDS R27, [R8+0x8080] ;  /* 0x00808000081b7984 */ /* 0x000f220000000800 */
[----:B0-----:R-:W-:-:S03]  /*9a50*/  LEA R6, P2, R4, UR4, 0x3 ;  /* 0x0000000404067c11 */ /* 0x001fc6000f8418ff */
[----:B------:R-:W0:Y:S01]  /*9a60*/  LDS R20, [R16+0x8100] ;  /* 0x0081000010147984 */ /* 0x000e220000000800 */
[----:B------:R-:W-:-:S03]  /*9a70*/  LEA.HI.X R7, R4, UR5, R7, 0x3, P2 ;  /* 0x0000000504077c11 */ /* 0x000fc600090f1c07 */
[----:B------:R-:W5:Y:S01]  /*9a80*/  LDS R22, [R8+0x8100] ;  /* 0x0081000008167984 */ /* 0x000f620000000800 */
[----:B------:R-:W-:-:S03]  /*9a90*/  LEA R4, P1, R5, UR4, 0x3 ;  /* 0x0000000405047c11 */ /* 0x000fc6000f8218ff */
[----:B------:R-:W5:Y:S01]  /*9aa0*/  LDS R24, [R16+0x8180] ;  /* 0x0081800010187984 */ /* 0x000f620000000800 */
[----:B------:R-:W-:-:S03]  /*9ab0*/  LEA.HI.X R5, R5, UR5, R32, 0x3, P1 ;  /* 0x0000000505057c11 */ /* 0x000fc600088f1c20 */
[----:B------:R-:W5:Y:S04]  /*9ac0*/  LDS R26, [R8+0x8180] ;  /* 0x00818000081a7984 */ /* 0x000f680000000800 */
[----:B------:R-:W5:Y:S04]  /*9ad0*/  LDS R28, [R16+0x8200] ;  /* 0x00820000101c7984 */ /* 0x000f680000000800 */
[----:B------:R-:W5:Y:S04]  /*9ae0*/  LDS R30, [R8+0x8200] ;  /* 0x00820000081e7984 */ /* 0x000f680000000800 */
[----:B------:R-:W5:Y:S04]  /*9af0*/  LDS R18, [R16+0x8280] ;  /* 0x0082800010127984 */ /* 0x000f680000000800 */
[----:B------:R-:W5:Y:S04]  /*9b00*/  LDS R9, [R8+0x8280] ;  /* 0x0082800008097984 */ /* 0x000f680000000800 */
[----:B------:R-:W5:Y:S04]  /*9b10*/  LDS R12, [R16+0x8300] ;  /* 0x00830000100c7984 */ /* 0x000f680000000800 */
[----:B------:R-:W5:Y:S04]  /*9b20*/  LDS R14, [R8+0x8300] ;  /* 0x00830000080e7984 */ /* 0x000f680000000800 */
[----:B-1----:R-:W-:Y:S04]  /*9b30*/  STG.E desc[UR8][R6.64], R19 ;  /* 0x0000001306007986 */ /* 0x002fe8000c101908 */
[----:B--2---:R-:W-:Y:S04]  /*9b40*/  STG.E desc[UR8][R6.64+0x4], R23 ;  /* 0x0000041706007986 */ /* 0x004fe8000c101908 */
[----:B---3--:R-:W-:Y:S04]  /*9b50*/  STG.E desc[UR8][R6.64+0x100], R25 ;  /* 0x0001001906007986 */ /* 0x008fe8000c101908 */
[----:B----4-:R-:W-:Y:S04]  /*9b60*/  STG.E desc[UR8][R6.64+0x104], R27 ;  /* 0x0001041b06007986 */ /* 0x010fe8000c101908 */
[----:B------:R-:W1:Y:S04]  /*9b70*/  LDS R21, [R16+0x8380] ;  /* 0x0083800010157984 */ /* 0x000e680000000800 */
[----:B0-----:R-:W-:Y:S04]  /*9b80*/  STG.E desc[UR8][R6.64+0x200], R20 ;  /* 0x0002001406007986 */ /* 0x001fe8000c101908 */
[----:B-----5:R-:W-:Y:S04]  /*9b90*/  STG.E desc[UR8][R6.64+0x204], R22 ;  /* 0x0002041606007986 */ /* 0x020fe8000c101908 */
[----:B------:R-:W-:Y:S04]  /*9ba0*/  STG.E desc[UR8][R6.64+0x300], R24 ;  /* 0x0003001806007986 */ /* 0x000fe8000c101908 */
[----:B------:R0:W-:Y:S04]  /*9bb0*/  STG.E desc[UR8][R6.64+0x304], R26 ;  /* 0x0003041a06007986 */ /* 0x0001e8000c101908 */
[----:B------:R-:W2:Y:S04]  /*9bc0*/  LDS R37, [R8+0x8380] ;  /* 0x0083800008257984 */ /* 0x000ea80000000800 */
[----:B------:R-:W-:Y:S04]  /*9bd0*/  STG.E desc[UR8][R4.64], R28 ;  /* 0x0000001c04007986 */ /* 0x000fe8000c101908 */
[----:B------:R-:W-:Y:S01]  /*9be0*/  STG.E desc[UR8][R4.64+0x4], R30 ;  /* 0x0000041e04007986 */ /* 0x000fe2000c101908 */
[----:B0-----:R-:W-:-:S03]  /*9bf0*/  VIADD R7, R0, 0x100 ;  /* 0x0000010000077836 */ /* 0x001fc60000000000 */
[----:B------:R-:W0:Y:S04]  /*9c00*/  LDS R35, [R16+0x8400] ;  /* 0x0084000010237984 */ /* 0x000e280000000800 */
[----:B------:R-:W3:Y:S04]  /*9c10*/  LDS R33, [R8+0x8400] ;  /* 0x0084000008217984 */ /* 0x000ee80000000800 */
[----:B------:R-:W4:Y:S04]  /*9c20*/  LDS R31, [R16+0x8480] ;  /* 0x00848000101f7984 */ /* 0x000f280000000800 */
[----:B------:R-:W5:Y:S04]  /*9c30*/  LDS R29, [R8+0x8480] ;  /* 0x00848000081d7984 */ /* 0x000f680000000800 */
        /* <DEDUP_REMOVED lines=12> */
[----:B------:R1:W-:Y:S04]  /*9d00*/  STG.E desc[UR8][R4.64+0x100], R18 ;  /* 0x0001001204007986 */ /* 0x0003e8000c101908 */
[----:B------:R3:W-:Y:S04]  /*9d10*/  STG.E desc[UR8][R4.64+0x104], R9 ;  /* 0x0001040904007986 */ /* 0x0007e8000c101908 */
[----:B------:R0:W-:Y:S01]  /*9d20*/  STG.E desc[UR8][R4.64+0x200], R12 ;  /* 0x0002000c04007986 */ /* 0x0001e2000c101908 */
[----:B-1----:R-:W-:Y:S01]  /*9d30*/  IADD3 R18, P1, PT, R7, R2, RZ ;  /* 0x0000000207127210 */ /* 0x002fe20007f3e0ff */
[----:B------:R-:W-:-:S02]  /*9d40*/  VIADD R7, R0, 0x180 ;  /* 0x0000018000077836 */ /* 0x000fc40000000000 */
[----:B------:R1:W-:Y:S01]  /*9d50*/  STG.E desc[UR8][R4.64+0x204], R14 ;  /* 0x0002040e04007986 */ /* 0x0003e2000c101908 */
[----:B------:R-:W-:Y:S02]  /*9d60*/  VIADD R0, R0, 0x200 ;  /* 0x0000020000007836 */ /* 0x000fe40000000000 */
[----:B------:R-:W-:Y:S01]  /*9d70*/  IMAD.X R36, RZ, RZ, R10, P1 ;  /* 0x000000ffff247224 */ /* 0x000fe200008e060a */
[C---:B------:R-:W-:Y:S01]  /*9d80*/  LEA R6, P1, R18.reuse, UR4, 0x3 ;  /* 0x0000000412067c11 */ /* 0x040fe2000f8218ff */
[----:B------:R1:W-:Y:S01]  /*9d90*/  STG.E desc[UR8][R4.64+0x300], R21 ;  /* 0x0003001504007986 */ /* 0x0003e2000c101908 */
[----:B------:R-:W-:Y:S02]  /*9da0*/  IADD3 R16, P2, PT, R7, R2, RZ ;  /* 0x0000000207107210 */ /* 0x000fe40007f5e0ff */
[----:B------:R-:W-:Y:S01]  /*9db0*/  LEA.HI.X R7, R18, UR5, R36, 0x3, P1 ;  /* 0x0000000512077c11 */ /* 0x000fe200088f1c24 */
[----:B--2---:R1:W-:Y:S01]  /*9dc0*/  STG.E desc[UR8][R4.64+0x304], R37 ;  /* 0x0003042504007986 */ /* 0x0043e2000c101908 */
[----:B------:R-:W-:Y:S01]  /*9dd0*/  LEA R8, P1, R16, UR4, 0x3 ;  /* 0x0000000410087c11 */ /* 0x000fe2000f8218ff */
[----:B------:R-:W-:-:S02]  /*9de0*/  IMAD.X R18, RZ, RZ, R10, P2 ;  /* 0x000000ffff127224 */ /* 0x000fc400010e060a */
[----:B0-----:R1:W-:Y:S03]  /*9df0*/  STG.E desc[UR8][R6.64], R35 ;  /* 0x0000002306007986 */ /* 0x0013e6000c101908 */
[----:B---3--:R-:W-:Y:S01]  /*9e00*/  LEA.HI.X R9, R16, UR5, R18, 0x3, P1 ;  /* 0x0000000510097c11 */ /* 0x008fe200088f1c12 */
[----:B------:R1:W-:Y:S01]  /*9e10*/  STG.E desc[UR8][R6.64+0x4], R33 ;  /* 0x0000042106007986 */ /* 0x0003e2000c101908 */
[----:B------:R-:W-:-:S03]  /*9e20*/  ISETP.GE.AND P1, PT, R0, R11, PT ;  /* 0x0000000b0000720c */ /* 0x000fc60003f26270 */
[----:B----4-:R1:W-:Y:S04]  /*9e30*/  STG.E desc[UR8][R6.64+0x100], R31 ;  /* 0x0001001f06007986 */ /* 0x0103e8000c101908 */
[----:B-----5:R1:W-:Y:S04]  /*9e40*/  STG.E desc[UR8][R6.64+0x104], R29 ;  /* 0x0001041d06007986 */ /* 0x0203e8000c101908 */
[----:B------:R1:W-:Y:S04]  /*9e50*/  STG.E desc[UR8][R6.64+0x200], R27 ;  /* 0x0002001b06007986 */ /* 0x0003e8000c101908 */
        /* <DEDUP_REMOVED lines=10> */
[----:B------:R1:W-:Y:S01]  /*9f00*/  STG.E desc[UR8][R8.64+0x304], R34 ;  /* 0x0003042208007986 */ /* 0x0003e2000c101908 */
[----:B------:R-:W-:Y:S05]  /*9f10*/  @!P1 BRA `(.L_x_244) ;  /* 0xfffffff8009c9947 */ /* 0x000fea000383ffff */
.L_x_243:
[----:B------:R-:W-:Y:S05]  /*9f20*/  BSYNC.RECONVERGENT B0 ;  /* 0x0000000000007941 */ /* 0x000fea0003800200 */
.L_x_242:
[----:B-1----:R-:W-:Y:S01]  /*9f30*/  IMAD.IADD R4, R17, 0x1, -R0 ;  /* 0x0000000111047824 */ /* 0x002fe200078e0a00 */
[----:B------:R-:W-:Y:S04]  /*9f40*/  BSSY.RECONVERGENT B0, `(.L_x_245) ;  /* 0x0000031000007945 */ /* 0x000fe80003800200 */
[----:B------:R-:W-:-:S13]  /*9f50*/  ISETP.GT.AND P1, PT, R4, 0x80, PT ;  /* 0x000000800400780c */ /* 0x000fda0003f24270 */
[----:B------:R-:W-:Y:S05]  /*9f60*/  @!P1 BRA `(.L_x_246) ;  /* 0x0000000000b89947 */ /* 0x000fea0003800000 */
[C---:B------:R-:W-:Y:S01]  /*9f70*/  IMAD R6, R0.reuse, 0x4, R13 ;  /* 0x0000000400067824 */ /* 0x040fe200078e020d */
[----:B------:R-:W0:Y:S01]  /*9f80*/  LDCU.64 UR4, c[0x0][0x3a0] ;  /* 0x00007400ff0477ac */ /* 0x000e220008000a00 */
[C---:B------:R-:W-:Y:S01]  /*9f90*/  IMAD R8, R0.reuse, 0x4, R15 ;  /* 0x0000000400087824 */ /* 0x040fe200078e020f */
[CC--:B------:R-:W-:Y:S01]  /*9fa0*/  IADD3 R20, P0, PT, R0.reuse, R2.reuse, RZ ;  /* 0x0000000200147210 */ /* 0x0c0fe20007f1e0ff */
[C---:B------:R-:W-:Y:S01]  /*9fb0*/  VIADD R5, R0.reuse, 0x80 ;  /* 0x0000008000057836 */ /* 0x040fe20000000000 */
[----:B------:R-:W1:Y:S01]  /*9fc0*/  LDS R9, [R6+0x8000] ;  /* 0x0080000006097984 */ /* 0x000e620000000800 */
[----:B------:R-:W-:Y:S02]  /*9fd0*/  VIADD R0, R0, 0x100 ;  /* 0x0000010000007836 */ /* 0x000fe40000000000 */
[----:B------:R-:W-:Y:S01]  /*9fe0*/  IMAD.X R22, RZ, RZ, R10, P0 ;  /* 0x000000ffff167224 */ /* 0x000fe200000e060a */
[----:B------:R-:W2:Y:S01]  /*9ff0*/  LDS R11, [R8+0x8000] ;  /* 0x00800000080b7984 */ /* 0x000ea20000000800 */
[----:B------:R-:W-:-:S03]  /*a000*/  IADD3 R7, P1, PT, R5, R2, RZ ;  /* 0x0000000205077210 */ /* 0x000fc60007f3e0ff */
[----:B---3--:R-:W3:Y:S04]  /*a010*/  LDS R19, [R6+0x8080] ;  /* 0x0080800006137984 */ /* 0x008ee80000000800 */
[----:B------:R-:W4:Y:S01]  /*a020*/  LDS R21, [R8+0x8080] ;  /* 0x0080800008157984 */ /* 0x000f220000000800 */
[----:B0-----:R-:W-:-:S03]  /*a030*/  LEA R4, P0, R20, UR4, 0x3 ;  /* 0x0000000414047c11 */ /* 0x001fc6000f8018ff */
[----:B------:R-:W0:Y:S01]  /*a040*/  LDS R23, [R6+0x8100] ;  /* 0x0081000006177984 */ /* 0x000e220000000800 */
[----:B------:R-:W-:Y:S01]  /*a050*/  LEA.HI.X R5, R20, UR5, R22, 0x3, P0 ;  /* 0x0000000514057c11 */ /* 0x000fe200080f1c16 */
[----:B------:R-:W-:Y:S02]  /*a060*/  IMAD.X R20, RZ, RZ, R10, P1 ;  /* 0x000000ffff147224 */ /* 0x000fe400008e060a */
[----:B------:R-:W5:Y:S04]  /*a070*/  LDS R25, [R8+0x8100] ;  /* 0x0081000008197984 */ /* 0x000f680000000800 */
[----:B------:R-:W5:Y:S04]  /*a080*/  LDS R27, [R6+0x8180] ;  /* 0x00818000061b7984 */ /* 0x000f680000000800 */
[----:B------:R-:W5:Y:S04]  /*a090*/  LDS R29, [R8+0x8180] ;  /* 0x00818000081d7984 */ /* 0x000f680000000800 */
[----:B------:R-:W5:Y:S04]  /*a0a0*/  LDS R31, [R6+0x8200] ;  /* 0x00820000061f7984 */ /* 0x000f680000000800 */
[----:B------:R-:W5:Y:S04]  /*a0b0*/  LDS R35, [R6+0x8280] ;  /* 0x0082800006237984 */ /* 0x000f680000000800 */
[----:B------:R-:W5:Y:S04]  /*a0c0*/  LDS R12, [R6+0x8300] ;  /* 0x00830000060c7984 */ /* 0x000f680000000800 */
[----:B------:R1:W5:Y:S04]  /*a0d0*/  LDS R16, [R6+0x8380] ;  /* 0x0083800006107984 */ /* 0x0003680000000800 */
[----:B------:R-:W5:Y:S04]  /*a0e0*/  LDS R33, [R8+0x8200] ;  /* 0x0082000008217984 */ /* 0x000f680000000800 */
[----:B------:R-:W5:Y:S01]  /*a0f0*/  LDS R37, [R8+0x8280] ;  /* 0x0082800008257984 */ /* 0x000f620000000800 */
[----:B-1----:R-:W-:-:S03]  /*a100*/  LEA R6, P0, R7, UR4, 0x3 ;  /* 0x0000000407067c11 */ /* 0x002fc6000f8018ff */
[----:B------:R-:W1:Y:S01]  /*a110*/  LDS R14, [R8+0x8300] ;  /* 0x00830000080e7984 */ /* 0x000e620000000800 */
[----:B------:R-:W-:Y:S02]  /*a120*/  LEA.HI.X R7, R7, UR5, R20, 0x3, P0 ;  /* 0x0000000507077c11 */ /* 0x000fe400080f1c14 */
[----:B------:R-:W-:Y:S01]  /*a130*/  PLOP3.LUT P0, PT, PT, PT, PT, 0x8, 0x80 ;  /* 0x000000000080781c */ /* 0x000fe20003f0e170 */
[----:B------:R-:W1:Y:S04]  /*a140*/  LDS R18, [R8+0x8380] ;  /* 0x0083800008127984 */ /* 0x000e680000000800 */
[----:B------:R0:W-:Y:S04]  /*a150*/  STG.E desc[UR8][R4.64], R9 ;  /* 0x0000000904007986 */ /* 0x0001e8000c101908 */
[----:B--2---:R2:W-:Y:S04]  /*a160*/  STG.E desc[UR8][R4.64+0x4], R11 ;  /* 0x0000040b04007986 */ /* 0x0045e8000c101908 */
[----:B---3--:R2:W-:Y:S04]  /*a170*/  STG.E desc[UR8][R4.64+0x100], R19 ;  /* 0x0001001304007986 */ /* 0x0085e8000c101908 */
[----:B----4-:R2:W-:Y:S04]  /*a180*/  STG.E desc[UR8][R4.64+0x104], R21 ;  /* 0x0001041504007986 */ /* 0x0105e8000c101908 */
[----:B0-----:R2:W-:Y:S04]  /*a190*/  STG.E desc[UR8][R4.64+0x200], R23 ;  /* 0x0002001704007986 */ /* 0x0015e8000c101908 */
        /* <DEDUP_REMOVED lines=9> */
[----:B-1----:R2:W-:Y:S04]  /*a230*/  STG.E desc[UR8][R6.64+0x204], R14 ;  /* 0x0002040e06007986 */ /* 0x0025e8000c101908 */
[----:B------:R2:W-:Y:S02]  /*a240*/  STG.E desc[UR8][R6.64+0x304], R18 ;  /* 0x0003041206007986 */ /* 0x0005e4000c101908 */
.L_x_246:
[----:B------:R-:W-:Y:S05]  /*a250*/  BSYNC.RECONVERGENT B0 ;  /* 0x0000000000007941 */ /* 0x000fea0003800200 */
.L_x_245:
[----:B------:R-:W-:-:S13]  /*a260*/  ISETP.LT.OR P0, PT, R0, R17, P0 ;  /* 0x000000110000720c */ /* 0x000fda0000701670 */
[----:B------:R-:W-:Y:S05]  /*a270*/  @!P0 EXIT ;  /* 0x000000000000894d */ /* 0x000fea0003800000 */
[C---:B--2---:R-:W-:Y:S01]  /*a280*/  IMAD R4, R0.reuse, 0x4, R13 ;  /* 0x0000000400047824 */ /* 0x044fe200078e020d */
[----:B------:R-:W0:Y:S01]  /*a290*/  LDCU.64 UR4, c[0x0][0x3a0] ;  /* 0x00007400ff0477ac */ /* 0x000e220008000a00 */
[C---:B------:R-:W-:Y:S01]  /*a2a0*/  IMAD R15, R0.reuse, 0x4, R15 ;  /* 0x00000004000f7824 */ /* 0x040fe200078e020f */
[----:B------:R-:W-:Y:S02]  /*a2b0*/  IADD3 R0, P0, PT, R0, R2, RZ ;  /* 0x0000000200007210 */ /* 0x000fe40007f1e0ff */
[----:B------:R-:W1:Y:S03]  /*a2c0*/  LDS R5, [R4+0x8000] ;  /* 0x0080000004057984 */ /* 0x000e660000000800 */
[----:B------:R-:W-:Y:S01]  /*a2d0*/  IMAD.X R3, RZ, RZ, R10, P0 ;  /* 0x000000ffff037224 */ /* 0x000fe200000e060a */
[----:B------:R-:W2:Y:S04]  /*a2e0*/  LDS R9, [R4+0x8080] ;  /* 0x0080800004097984 */ /* 0x000ea80000000800 */
[----:B------:R-:W4:Y:S04]  /*a2f0*/  LDS R13, [R4+0x8100] ;  /* 0x00810000040d7984 */ /* 0x000f280000000800 */
[----:B---3--:R-:W3:Y:S01]  /*a300*/  LDS R19, [R4+0x8180] ;  /* 0x0081800004137984 */ /* 0x008ee20000000800 */
[----:B0-----:R-:W-:-:S03]  /*a310*/  LEA R2, P0, R0, UR4, 0x3 ;  /* 0x0000000400027c11 */ /* 0x001fc6000f8018ff */
[----:B------:R-:W0:Y:S01]  /*a320*/  LDS R7, [R15+0x8000] ;  /* 0x008000000f077984 */ /* 0x000e220000000800 */
[----:B------:R-:W-:-:S03]  /*a330*/  LEA.HI.X R3, R0, UR5, R3, 0x3, P0 ;  /* 0x0000000500037c11 */ /* 0x000fc600080f1c03 */
[----:B------:R-:W5:Y:S04]  /*a340*/  LDS R11, [R15+0x8080] ;  /* 0x008080000f0b7984 */ /* 0x000f680000000800 */
[----:B------:R-:W5:Y:S04]  /*a350*/  LDS R17, [R15+0x8100] ;  /* 0x008100000f117984 */ /* 0x000f680000000800 */
[----:B------:R-:W5:Y:S04]  /*a360*/  LDS R21, [R15+0x8180] ;  /* 0x008180000f157984 */ /* 0x000f680000000800 */
[----:B-1----:R-:W-:Y:S04]  /*a370*/  STG.E desc[UR8][R2.64], R5 ;  /* 0x0000000502007986 */ /* 0x002fe8000c101908 */
[----:B--2---:R-:W-:Y:S04]  /*a380*/  STG.E desc[UR8][R2.64+0x100], R9 ;  /* 0x0001000902007986 */ /* 0x004fe8000c101908 */
[----:B----4-:R-:W-:Y:S04]  /*a390*/  STG.E desc[UR8][R2.64+0x200], R13 ;  /* 0x0002000d02007986 */ /* 0x010fe8000c101908 */
[----:B---3--:R-:W-:Y:S04]  /*a3a0*/  STG.E desc[UR8][R2.64+0x300], R19 ;  /* 0x0003001302007986 */ /* 0x008fe8000c101908 */
[----:B0-----:R-:W-:Y:S04]  /*a3b0*/  STG.E desc[UR8][R2.64+0x4], R7 ;  /* 0x0000040702007986 */ /* 0x001fe8000c101908 */
[----:B-----5:R-:W-:Y:S04]  /*a3c0*/  STG.E desc[UR8][R2.64+0x104], R11 ;  /* 0x0001040b02007986 */ /* 0x020fe8000c101908 */
[----:B------:R-:W-:Y:S04]  /*a3d0*/  STG.E desc[UR8][R2.64+0x204], R17 ;  /* 0x0002041102007986 */ /* 0x000fe8000c101908 */
[----:B------:R-:W-:Y:S01]  /*a3e0*/  STG.E desc[UR8][R2.64+0x304], R21 ;  /* 0x0003041502007986 */ /* 0x000fe2000c101908 */
[----:B------:R-:W-:Y:S05]  /*a3f0*/  EXIT ;  /* 0x000000000000794d */ /* 0x000fea0003800000 */
.L_x_23:
[----:B------:R-:W0:Y:S01]  /*a400*/  S2R R0, SR_TID.X ;  /* 0x0000000000007919 */ /* 0x000e220000002100 */
[----:B------:R-:W1:Y:S01]  /*a410*/  S2UR UR5, SR_CgaCtaId ;  /* 0x00000000000579c3 */ /* 0x000e620000008800 */
[----:B------:R-:W-:Y:S02]  /*a420*/  UMOV UR4, 0x400 ;  /* 0x0000040000047882 */ /* 0x000fe40000000000 */
[----:B-1----:R-:W-:Y:S01]  /*a430*/  ULEA UR4, UR5, UR4, 0x18 ;  /* 0x0000000405047291 */ /* 0x002fe2000f8ec0ff */
[----:B0-----:R-:W-:-:S05]  /*a440*/  SHF.R.U32.HI R0, RZ, 0x5, R0 ;  /* 0x00000005ff007819 */ /* 0x001fca0000011600 */
[----:B------:R-:W-:-:S04]  /*a450*/  IMAD.SHL.U32 R0, R0, 0x4, RZ ;  /* 0x0000000400007824 */ /* 0x000fc800078e00ff */
[C---:B------:R-:W-:Y:S02]  /*a460*/  VIADD R11, R0.reuse, 0x30 ;  /* 0x00000030000b7836 */ /* 0x040fe40000000000 */
[----:B--2---:R-:W-:Y:S02]  /*a470*/  VIADD R15, R0, 0x20 ;  /* 0x00000020000f7836 */ /* 0x004fe40000000000 */
[-C--:B------:R-:W-:Y:S02]  /*a480*/  IMAD R11, R11, R4.reuse, UR4 ;  /* 0x000000040b0b7e24 */ /* 0x080fe4000f8e0204 */
[----:B------:R-:W-:Y:S02]  /*a490*/  IMAD R0, R15, R4, UR4 ;  /* 0x000000040f007e24 */ /* 0x000fe4000f8e0204 */
[----:B------:R-:W-:Y:S02]  /*a4a0*/  VIADD R4, R11, 0x801c ;  /* 0x0000801c0b047836 */ /* 0x000fe40000000000 */
[----:B------:R-:W-:-:S07]  /*a4b0*/  VIADD R0, R0, 0x801c ;  /* 0x0000801c00007836 */ /* 0x000fce0000000000 */
.L_x_316:
[----:B------:R-:W3:Y:S01]  /*a4c0*/  LDCU UR4, c[0x0][0x3a8] ;  /* 0x00007500ff0477ac */ /* 0x000ee20008000800 */
[----:B------:R-:W-:Y:S01]  /*a4d0*/  BSSY.RECONVERGENT B0, `(.L_x_247) ;  /* 0x0000052000007945 */ /* 0x000fe20003800200 */
[----:B---3--:R-:W-:-:S05]  /*a4e0*/  IMAD.U32 R14, RZ, RZ, UR4 ;  /* 0x00000004ff0e7e24 */ /* 0x008fca000f8e00ff */
[----:B------:R-:W-:-:S13]  /*a4f0*/  ISETP.GE.AND P0, PT, R5, R14, PT ;  /* 0x0000000e0500720c */ /* 0x000fda0003f06270 */
[----:B-12-4-:R-:W-:Y:S05]  /*a500*/  @P0 BRA `(.L_x_248) ;  /* 0x0000000400380947 */ /* 0x016fea0003800000 */
[--C-:B------:R-:W-:Y:S01]  /*a510*/  IMAD.IADD R11, R7, 0x1, -R5.reuse ;  /* 0x00000001070b7824 */ /* 0x100fe200078e0a05 */
[----:B------:R-:W-:Y:S01]  /*a520*/  BSSY.RECONVERGENT B1, `(.L_x_249) ;  /* 0x0000022000017945 */ /* 0x000fe20003800200 */
[----:B------:R-:W-:-:S03]  /*a530*/  IMAD.IADD R17, R14, 0x1, -R5 ;  /* 0x000000010e117824 */ /* 0x000fc600078e0a05 */
[----:B------:R-:W-:Y:S02]  /*a540*/  ISETP.GE.U32.AND P0, PT, R11, 0x7, PT ;  /* 0x000000070b00780c */ /* 0x000fe40003f06070 */
[----:B------:R-:W-:-:S04]  /*a550*/  LOP3.LUT R25, R17, 0x7, RZ, 0xc0, !PT ;  /* 0x0000000711197812 */ /* 0x000fc800078ec0ff */
[----:B------:R-:W-:-:S07]  /*a560*/  ISETP.NE.AND P1, PT, R25, RZ, PT ;  /* 0x000000ff1900720c */ /* 0x000fce0003f25270 */
[----:B------:R-:W-:Y:S06]  /*a570*/  @!P0 BRA `(.L_x_250) ;  /* 0x0000000000708947 */ /* 0x000fec0003800000 */
[----:B------:R-:W-:Y:S01]  /*a580*/  LOP3.LUT R11, R17, 0xfffffff8, RZ, 0xc0, !PT ;  /* 0xfffffff8110b7812 */ /* 0x000fe200078ec0ff */
[C---:B------:R-:W-:Y:S02]  /*a590*/  IMAD R15, R5.reuse, 0x4, R4 ;  /* 0x00000004050f7824 */ /* 0x040fe400078e0204 */
[----:B------:R-:W-:Y:S02]  /*a5a0*/  IMAD R16, R5, 0x4, R0 ;  /* 0x0000000405107824 */ /* 0x000fe400078e0200 */
[----:B------:R-:W-:-:S07]  /*a5b0*/  IMAD.MOV R11, RZ, RZ, -R11 ;  /* 0x000000ffff0b7224 */ /* 0x000fce00078e0a0b */
.L_x_251:
[----:B------:R-:W-:Y:S02]  /*a5c0*/  IMAD.MOV.U32 R24, RZ, RZ, 0x7f7fffff ;  /* 0x7f7fffffff187424 */ /* 0x000fe400078e00ff */
[----:B------:R-:W-:Y:S02]  /*a5d0*/  IMAD.MOV.U32 R19, RZ, RZ, -0x1 ;  /* 0xffffffffff137424 */ /* 0x000fe400078e00ff */
[----:B------:R-:W-:Y:S01]  /*a5e0*/  VIADD R11, R11, 0x8 ;  /* 0x000000080b0b7836 */ /* 0x000fe20000000000 */
[----:B------:R-:W-:Y:S01]  /*a5f0*/  STS [R15+-0x1c], R24 ;  /* 0xffffe4180f007388 */ /* 0x000fe20000000800 */
[----:B------:R-:W-:-:S03]  /*a600*/  VIADD R5, R5, 0x8 ;  /* 0x0000000805057836 */ /* 0x000fc60000000000 */
[----:B------:R-:W-:Y:S01]  /*a610*/  STS [R16+-0x1c], R19 ;  /* 0xffffe41310007388 */ /* 0x000fe20000000800 */
[----:B------:R-:W-:-:S03]  /*a620*/  ISETP.NE.AND P0, PT, R11, RZ, PT ;  /* 0x000000ff0b00720c */ /* 0x000fc60003f05270 */
[----:B------:R-:W-:Y:S04]  /*a630*/  STS [R15+-0x18], R24 ;  /* 0xffffe8180f007388 */ /* 0x000fe80000000800 */
        /* <DEDUP_REMOVED lines=11> */
[----:B------:R0:W-:Y:S04]  /*a6f0*/  STS [R15], R24 ;  /* 0x000000180f007388 */ /* 0x0001e80000000800 */
[----:B------:R1:W-:Y:S01]  /*a700*/  STS [R16], R19 ;  /* 0x0000001310007388 */ /* 0x0003e20000000800 */
[----:B0-----:R-:W-:-:S02]  /*a710*/  VIADD R15, R15, 0x20 ;  /* 0x000000200f0f7836 */ /* 0x001fc40000000000 */
[----:B-1----:R-:W-:Y:S01]  /*a720*/  VIADD R16, R16, 0x20 ;  /* 0x0000002010107836 */ /* 0x002fe20000000000 */
[----:B------:R-:W-:Y:S06]  /*a730*/  @P0 BRA `(.L_x_251) ;  /* 0xfffffffc00a00947 */ /* 0x000fec000383ffff */
.L_x_250:
[----:B------:R-:W-:Y:S05]  /*a740*/  BSYNC.RECONVERGENT B1 ;  /* 0x0000000000017941 */ /* 0x000fea0003800200 */
.L_x_249:
[----:B------:R-:W-:Y:S05]  /*a750*/  @!P1 BRA `(.L_x_248) ;  /* 0x0000000000a49947 */ /* 0x000fea0003800000 */
[----:B------:R-:W-:Y:S01]  /*a760*/  ISETP.GE.U32.AND P0, PT, R25, 0x4, PT ;  /* 0x000000041900780c */ /* 0x000fe20003f06070 */
[----:B------:R-:W-:Y:S01]  /*a770*/  BSSY.RECONVERGENT B1, `(.L_x_252) ;  /* 0x0000011000017945 */ /* 0x000fe20003800200 */
[----:B------:R-:W-:-:S04]  /*a780*/  LOP3.LUT R19, R17, 0x3, RZ, 0xc0, !PT ;  /* 0x0000000311137812 */ /* 0x000fc800078ec0ff */
        /* <DEDUP_REMOVED lines=15> */
.L_x_253:
[----:B------:R-:W-:Y:S05]  /*a880*/  BSYNC.RECONVERGENT B1 ;  /* 0x0000000000017941 */ /* 0x000fea0003800200 */
.L_x_252:
        /* <DEDUP_REMOVED lines=17> */
.L_x_255:
[----:B------:R-:W-:Y:S05]  /*a9a0*/  BSYNC.RECONVERGENT B1 ;  /* 0x0000000000017941 */ /* 0x000fea0003800200 */
.L_x_254:
[C---:B0-----:R-:W-:Y:S02]  /*a9b0*/  @!P1 IMAD R11, R5.reuse, 0x4, R13 ;  /* 0x00000004050b9824 */ /* 0x041fe400078e020d */
[----:B------:R-:W-:-:S03]  /*a9c0*/  @!P1 IMAD R5, R5, 0x4, R10 ;  /* 0x0000000405059824 */ /* 0x000fc600078e020a */
[----:B------:R1:W-:Y:S04]  /*a9d0*/  @!P1 STS [R11+0x8000], R26 ;  /* 0x0080001a0b009388 */ /* 0x0003e80000000800 */
[----:B------:R1:W-:Y:S02]  /*a9e0*/  @!P1 STS [R5+0x8000], R28 ;  /* 0x0080001c05009388 */ /* 0x0003e40000000800 */
.L_x_248:
[----:B------:R-:W-:Y:S05]  /*a9f0*/  BSYNC.RECONVERGENT B0 ;  /* 0x0000000000007941 */ /* 0x000fea0003800200 */
.L_x_247:
[----:B------:R-:W-:Y:S01]  /*aa00*/  ISETP.GE.AND P0, PT, R14, 0x2, PT ;  /* 0x000000020e00780c */ /* 0x000fe20003f06270 */
[----:B------:R-:W-:-:S12]  /*aa10*/  BSSY.RECONVERGENT B2, `(.L_x_256) ;  /* 0x00000c3000027945 */ /* 0x000fd80003800200 */
[----:B------:R-:W-:Y:S05]  /*aa20*/  @!P0 BRA `(.L_x_257) ;  /* 0x0000000c00048947 */ /* 0x000fea0003800000 */
[----:B-1----:R-:W-:-:S07]  /*aa30*/  IMAD.MOV.U32 R5, RZ, RZ, 0x2 ;  /* 0x00000002ff057424 */ /* 0x002fce00078e00ff */
.L_x_278:
[----:B0-----:R-:W-:Y:S01]  /*aa40*/  SHF.R.S32.HI R11, RZ, 0x1, R5 ;  /* 0x00000001ff0b7819 */ /* 0x001fe20000011405 */
[----:B------:R-:W-:Y:S03]  /*aa50*/  BSSY.RECONVERGENT B1, `(.L_x_258) ;  /* 0x00000b9000017945 */ /* 0x000fe60003800200 */
[----:B------:R-:W-:-:S13]  /*aa60*/  ISETP.GE.AND P0, PT, R11, 0x1, PT ;  /* 0x000000010b00780c */ /* 0x000fda0003f06270 */
[----:B------:R-:W-:Y:S05]  /*aa70*/  @!P0 BRA `(.L_x_259) ;  /* 0x0000000800d88947 */ /* 0x000fea0003800000 */
.L_x_277:
[----:B------:R-:W-:Y:S01]  /*aa80*/  ISETP.GE.U32.AND P0, PT, R7, 0x3, PT ;  /* 0x000000030700780c */ /* 0x000fe20003f06070 */
[----:B----4-:R-:W-:-:S12]  /*aa90*/  IMAD.MOV.U32 R16, RZ, RZ, RZ ;  /* 0x000000ffff107224 */ /* 0x010fd800078e00ff */
[----:B0-23--:R-:W-:Y:S05]  /*aaa0*/  @!P0 BRA `(.L_x_260) ;  /* 0x0000000400908947 */ /* 0x00dfea0003800000 */
[----:B------:R-:W-:Y:S01]  /*aab0*/  BSSY.RECONVERGENT B0, `(.L_x_261) ;  /* 0x0000062000007945 */ /* 0x000fe20003800200 */
[----:B------:R-:W-:-:S07]  /*aac0*/  IMAD.MOV.U32 R14, RZ, RZ, RZ ;  /* 0x000000ffff0e7224 */ /* 0x000fce00078e00ff */
.L_x_270:
[C---:B--2---:R-:W-:Y:S01]  /*aad0*/  LOP3.LUT R25, R14.reuse, R11, RZ, 0x3c, !PT ;  /* 0x0000000b0e197212 */ /* 0x044fe200078e3cff */
[----:B------:R-:W-:Y:S01]  /*aae0*/  BSSY.RECONVERGENT B3, `(.L_x_262) ;  /* 0x0000019000037945 */ /* 0x000fe20003800200 */
[C---:B------:R-:W-:Y:S02]  /*aaf0*/  IMAD R15, R14.reuse, 0x4, R13 ;  /* 0x000000040e0f7824 */ /* 0x040fe400078e020d */
[----:B------:R-:W-:Y:S01]  /*ab00*/  ISETP.GT.U32.AND P0, PT, R25, R14, PT ;  /* 0x0000000e1900720c */ /* 0x000fe20003f04070 */
[C---:B0-----:R-:W-:Y:S02]  /*ab10*/  VIADD R26, R14.reuse, 0x1 ;  /* 0x000000010e1a7836 */ /* 0x041fe40000000000 */
[C---:B---3--:R-:W-:Y:S02]  /*ab20*/  VIADD R24, R14.reuse, 0x2 ;  /* 0x000000020e187836 */ /* 0x048fe40000000000 */
[C---:B------:R-:W-:Y:S02]  /*ab30*/  VIADD R16, R14.reuse, 0x3 ;  /* 0x000000030e107836 */ /* 0x040fe40000000000 */
[----:B------:R-:W-:-:S06]  /*ab40*/  IMAD R17, R14, 0x4, R10 ;  /* 0x000000040e117824 */ /* 0x000fcc00078e020a */
        /* <DEDUP_REMOVED lines=18> */
.L_x_263:
[----:B------:R-:W-:Y:S05]  /*ac70*/  BSYNC.RECONVERGENT B3 ;  /* 0x0000000000037941 */ /* 0x000fea0003800200 */
.L_x_262:
[-C--:B------:R-:W-:Y:S01]  /*ac80*/  LOP3.LUT R27, R26, R11.reuse, RZ, 0x3c, !PT ;  /* 0x0000000b1a1b7212 */ /* 0x080fe200078e3cff */
[----:B------:R-:W-:Y:S01]  /*ac90*/  BSSY.RECONVERGENT B3, `(.L_x_264) ;  /* 0x0000018000037945 */ /* 0x000fe20003800200 */
[-C--:B------:R-:W-:Y:S02]  /*aca0*/  LOP3.LUT R25, R24, R11.reuse, RZ, 0x3c, !PT ;  /* 0x0000000b18197212 */ /* 0x080fe400078e3cff */
[----:B------:R-:W-:Y:S02]  /*acb0*/  ISETP.GT.U32.AND P1, PT, R27, R26, PT ;  /* 0x0000001a1b00720c */ /* 0x000fe40003f24070 */
[----:B0-----:R-:W-:Y:S02]  /*acc0*/  LOP3.LUT R19, R16, R11, RZ, 0x3c, !PT ;  /* 0x0000000b10137212 */ /* 0x001fe400078e3cff */
[----:B------:R-:W-:Y:S02]  /*acd0*/  ISETP.GT.U32.AND P4, PT, R25, R24, PT ;  /* 0x000000181900720c */ /* 0x000fe40003f84070 */
[----:B------:R-:W-:-:S07]  /*ace0*/  ISETP.GT.U32.AND P0, PT, R19, R16, PT ;  /* 0x000000101300720c */ /* 0x000fce0003f04070 */
[----:B------:R-:W-:Y:S06]  /*acf0*/  @!P1 BRA `(.L_x_265) ;  /* 0x0000000000449947 */ /* 0x000fec0003800000 */
        /* <DEDUP_REMOVED lines=17> */
.L_x_265:
[----:B------:R-:W-:Y:S05]  /*ae10*/  BSYNC.RECONVERGENT B3 ;  /* 0x0000000000037941 */ /* 0x000fea0003800200 */
.L_x_264:
[----:B------:R-:W-:Y:S04]  /*ae20*/  BSSY.RECONVERGENT B3, `(.L_x_266) ;  /* 0x0000013000037945 */ /* 0x000fe80003800200 */
[----:B------:R-:W-:Y:S05]  /*ae30*/  @!P4 BRA `(.L_x_267) ;  /* 0x000000000044c947 */ /* 0x000fea0003800000 */
[----:B0-----:R-:W-:Y:S01]  /*ae40*/  IMAD R28, R25, 0x4, R13 ;  /* 0x00000004191c7824 */ /* 0x001fe200078e020d */
        /* <DEDUP_REMOVED lines=16> */
.L_x_267:
[----:B------:R-:W-:Y:S05]  /*af50*/  BSYNC.RECONVERGENT B3 ;  /* 0x0000000000037941 */ /* 0x000fea0003800200 */
.L_x_266:
        /* <DEDUP_REMOVED lines=19> */
.L_x_269:
[----:B------:R-:W-:Y:S05]  /*b090*/  BSYNC.RECONVERGENT B3 ;  /* 0x0000000000037941 */ /* 0x000fea0003800200 */
.L_x_268:
[----:B------:R-:W-:-:S05]  /*b0a0*/  VIADD R14, R14, 0x4 ;  /* 0x000000040e0e7836 */ /* 0x000fca0000000000 */
[----:B------:R-:W-:-:S13]  /*b0b0*/  ISETP.NE.AND P0, PT, R14, R6, PT ;  /* 0x000000060e00720c */ /* 0x000fda0003f05270 */
[----:B------:R-:W-:Y:S05]  /*b0c0*/  @P0 BRA `(.L_x_270) ;  /* 0xfffffff800800947 */ /* 0x000fea000383ffff */
[----:B------:R-:W-:Y:S05]  /*b0d0*/  BSYNC.RECONVERGENT B0 ;  /* 0x0000000000007941 */ /* 0x000fea0003800200 */
.L_x_261:
[----:B---3--:R-:W-:-:S07]  /*b0e0*/  IMAD.MOV.U32 R16, RZ, RZ, R6 ;  /* 0x000000ffff107224 */ /* 0x008fce00078e0006 */
.L_x_260:
        /* <DEDUP_REMOVED lines=26> */
.L_x_273:
[----:B------:R-:W-:Y:S05]  /*b290*/  BSYNC.RECONVERGENT B0 ;  /* 0x0000000000007941 */ /* 0x000fea0003800200 */
.L_x_272:
[----:B------:R-:W-:Y:S04]  /*b2a0*/  BSSY.RECONVERGENT B0, `(.L_x_271) ;  /* 0x0000030000007945 */ /* 0x000fe80003800200 */
[----:B------:R-:W-:Y:S05]  /*b2b0*/  @!P3 BRA `(.L_x_274) ;  /* 0x0000000000b8b947 */ /* 0x000fea0003800000 */
[----:B--23--:R-:W-:Y:S01]  /*b2c0*/  VIADD R24, R16, 0x1 ;  /* 0x0000000110187836 */ /* 0x00cfe20000000000 */
[----:B------:R-:W-:Y:S01]  /*b2d0*/  BSSY.RECONVERGENT B3, `(.L_x_275) ;  /* 0x0000016000037945 */ /* 0x000fe20003800200 */
[----:B------:R-:W-:-:S03]  /*b2e0*/  ISETP.NE.AND P3, PT, R20, 0x2, PT ;  /* 0x000000021400780c */ /* 0x000fc60003f65270 */
[----:B------:R-:W-:-:S04]  /*b2f0*/  LOP3.LUT R19, R24, R11, RZ, 0x3c, !PT ;  /* 0x0000000b18137212 */ /* 0x000fc800078e3cff */
[----:B------:R-:W-:-:S13]  /*b300*/  ISETP.GT.AND P0, PT, R19, R24, PT ;  /* 0x000000181300720c */ /* 0x000fda0003f04270 */
        /* <DEDUP_REMOVED lines=18> */
.L_x_276:
[----:B------:R-:W-:Y:S05]  /*b430*/  BSYNC.RECONVERGENT B3 ;  /* 0x0000000000037941 */ /* 0x000fea0003800200 */
.L_x_275:
[----:B------:R-:W-:Y:S05]  /*b440*/  @!P3 BRA `(.L_x_274) ;  /* 0x000000000054b947 */ /* 0x000fea0003800000 */
[----:B------:R-:W-:-:S05]  /*b450*/  VIADD R16, R16, 0x2 ;  /* 0x0000000210107836 */ /* 0x000fca0000000000 */
[----:B0-2---:R-:W-:-:S04]  /*b460*/  LOP3.LUT R17, R16, R11, RZ, 0x3c, !PT ;  /* 0x0000000b10117212 */ /* 0x005fc800078e3cff */
        /* <DEDUP_REMOVED lines=19> */
.L_x_274:
[----:B------:R-:W-:Y:S05]  /*b5a0*/  BSYNC.RECONVERGENT B0 ;  /* 0x0000000000007941 */ /* 0x000fea0003800200 */
.L_x_271:
[----:B------:R-:W-:Y:S02]  /*b5b0*/  ISETP.GT.U32.AND P0, PT, R11, 0x1, PT ;  /* 0x000000010b00780c */ /* 0x000fe40003f04070 */
[----:B------:R-:W-:-:S11]  /*b5c0*/  SHF.R.U32.HI R11, RZ, 0x1, R11 ;  /* 0x00000001ff0b7819 */ /* 0x000fd6000001160b */
[----:B------:R-:W-:Y:S05]  /*b5d0*/  @P0 BRA `(.L_x_277) ;  /* 0xfffffff400280947 */ /* 0x000fea000383ffff */
.L_x_259:
[----:B------:R-:W-:Y:S05]  /*b5e0*/  BSYNC.RECONVERGENT B1 ;  /* 0x0000000000017941 */ /* 0x000fea0003800200 */
.L_x_258:
[----:B------:R-:W2:Y:S01]  /*b5f0*/  LDCU UR4, c[0x0][0x3a8] ;  /* 0x00007500ff0477ac */ /* 0x000ea20008000800 */
[----:B------:R-:W-:Y:S02]  /*b600*/  IMAD.SHL.U32 R5, R5, 0x2, RZ ;  /* 0x0000000205057824 */ /* 0x000fe400078e00ff */
[----:B--234-:R-:W-:-:S05]  /*b610*/  IMAD.U32 R14, RZ, RZ, UR4 ;  /* 0x00000004ff0e7e24 */ /* 0x01cfca000f8e00ff */
[----:B------:R-:W-:-:S13]  /*b620*/  ISETP.GT.AND P0, PT, R5, R14, PT ;  /* 0x0000000e0500720c */ /* 0x000fda0003f04270 */
[----:B------:R-:W-:Y:S05]  /*b630*/  @!P0 BRA `(.L_x_278) ;  /* 0xfffffff400008947 */ /* 0x000fea000383ffff */
.L_x_257:
[----:B------:R-:W-:Y:S05]  /*b640*/  BSYNC.RECONVERGENT B2 ;  /* 0x0000000000027941 */ /* 0x000fea0003800200 */
.L_x_256:
        /* <DEDUP_REMOVED lines=9> */
.L_x_283:
[----:B0-----:R-:W-:Y:S01]  /*b6e0*/  LOP3.LUT R11, RZ, R5, RZ, 0x33, !PT ;  /* 0x00000005ff0b7212 */ /* 0x001fe200078e33ff */
[----:B-1----:R-:W-:-:S04]  /*b6f0*/  IMAD.IADD R19, R14, 0x1, -R5 ;  /* 0x000000010e137824 */ /* 0x002fc800078e0a05 */
[----:B------:R-:W-:Y:S02]  /*b700*/  IMAD.IADD R16, R11, 0x1, R14 ;  /* 0x000000010b107824 */ /* 0x000fe400078e020e */
[----:B------:R-:W-:Y:S02]  /*b710*/  IMAD R11, R5, 0x4, R13 ;  /* 0x00000004050b7824 */ /* 0x000fe400078e020d */
[C-C-:B------:R-:W-:Y:S02]  /*b720*/  IMAD R17, R16.reuse, 0x4, R9.reuse ;  /* 0x0000000410117824 */ /* 0x140fe400078e0209 */
[----:B------:R-:W-:Y:S01]  /*b730*/  IMAD R16, R16, 0x4, R8 ;  /* 0x0000000410107824 */ /* 0x000fe200078e0208 */
[----:B------:R-:W-:Y:S01]  /*b740*/  LDS R15, [R11+0x8000] ;  /* 0x008000000b0f7984 */ /* 0x000fe20000000800 */
[----:B------:R-:W-:-:S03]  /*b750*/  IMAD R27, R19, 0x4, R9 ;  /* 0x00000004131b7824 */ /* 0x000fc600078e0209 */
[----:B------:R0:W1:Y:S02]  /*b760*/  LDS R28, [R17+0x8000] ;  /* 0x00800000111c7984 */ /* 0x0000640000000800 */
[----:B0-----:R-:W-:Y:S01]  /*b770*/  IMAD R17, R19, 0x4, R12 ;  /* 0x0000000413117824 */ /* 0x001fe200078e020c */
[----:B-1----:R-:W-:Y:S01]  /*b780*/  FSETP.GTU.AND P0, PT, R28, R15, PT ;  /* 0x0000000f1c00720b */ /* 0x002fe20003f0c000 */
[C---:B------:R-:W-:Y:S02]  /*b790*/  IMAD R15, R5.reuse, 0x4, R10 ;  /* 0x00000004050f7824 */ /* 0x040fe400078e020a */
        /* <DEDUP_REMOVED lines=47> */
[----:B--2---:R-:W-:Y:S05]  /*ba90*/  @P0 BRA `(.L_x_283) ;  /* 0xfffffffc00100947 */ /* 0x004fea000383ffff */
[----:B------:R-:W-:Y:S05]  /*baa0*/  BSYNC.RECONVERGENT B1 ;  /* 0x0000000000017941 */ /* 0x000fea0003800200 */
.L_x_282:
[----:B------:R-:W-:-:S07]  /*bab0*/  IMAD.MOV.U32 R5, RZ, RZ, R3 ;  /* 0x000000ffff057224 */ /* 0x000fce00078e0003 */
.L_x_281:
[----:B------:R-:W-:-:S13]  /*bac0*/  ISETP.NE.AND P0, PT, R21, RZ, PT ;  /* 0x000000ff1500720c */ /* 0x000fda0003f05270 */
[----:B------:R-:W-:Y:S05]  /*bad0*/  @!P0 BRA `(.L_x_280) ;  /* 0x00000004002c8947 */ /* 0x000fea0003800000 */
[----:B------:R-:W-:Y:S02]  /*bae0*/  ISETP.GE.U32.AND P0, PT, R23, 0x3, PT ;  /* 0x000000031700780c */ /* 0x000fe40003f06070 */
[----:B------:R-:W-:-:S11]  /*baf0*/  ISETP.NE.AND P1, PT, R20, RZ, PT ;  /* 0x000000ff1400720c */ /* 0x000fd60003f25270 */
[----:B------:R-:W-:Y:S05]  /*bb00*/  @!P0 BRA `(.L_x_284) ;  /* 0x0000000000888947 */ /* 0x000fea0003800000 */
[----:B0-----:R-:W-:Y:S01]  /*bb10*/  LOP3.LUT R11, RZ, R5, RZ, 0x33, !PT ;  /* 0x00000005ff0b7212 */ /* 0x001fe200078e33ff */
[C---:B------:R-:W-:Y:S02]  /*bb20*/  IMAD R24, R5.reuse, 0x4, R13 ;  /* 0x0000000405187824 */ /* 0x040fe400078e020d */
        /* <DEDUP_REMOVED lines=32> */
.L_x_284:
[----:B------:R-:W-:Y:S05]  /*bd30*/  @!P1 BRA `(.L_x_280) ;  /* 0x0000000000949947 */ /* 0x000fea0003800000 */
[----:B------:R-:W-:Y:S02]  /*bd40*/  ISETP.NE.AND P0, PT, R22, RZ, PT ;  /* 0x000000ff1600720c */ /* 0x000fe40003f05270 */
[----:B------:R-:W-:-:S11]  /*bd50*/  ISETP.NE.AND P1, PT, R18, RZ, PT ;  /* 0x000000ff1200720c */ /* 0x000fd60003f25270 */
[----:B------:R-:W-:Y:S05]  /*bd60*/  @!P0 BRA `(.L_x_285) ;  /* 0x0000000000548947 */ /* 0x000fea0003800000 */
[----:B0-----:R-:W-:Y:S01]  /*bd70*/  LOP3.LUT R11, RZ, R5, RZ, 0x33, !PT ;  /* 0x00000005ff0b7212 */ /* 0x001fe200078e33ff */
[----:B------:R-:W-:Y:S02]  /*bd80*/  IMAD R17, R5, 0x4, R13 ;  /* 0x0000000405117824 */ /* 0x000fe400078e020d */
[----:B------:R-:W-:Y:S02]  /*bd90*/  IMAD.IADD R24, R14, 0x1, -R5 ;  /* 0x000000010e187824 */ /* 0x000fe400078e0a05 */
[----:B-1----:R-:W-:Y:S02]  /*bda0*/  IMAD.IADD R15, R11, 0x1, R14 ;  /* 0x000000010b0f7824 */ /* 0x002fe400078e020e */
[----:B------:R-:W-:Y:S01]  /*bdb0*/  LDS R11, [R17+0x8000] ;  /* 0x00800000110b7984 */ /* 0x000fe20000000800 */
[----:B------:R-:W-:Y:S02]  /*bdc0*/  IMAD R26, R5, 0x4, R10 ;  /* 0x00000004051a7824 */ /* 0x000fe400078e020a */
[----:B------:R-:W-:-:S02]  /*bdd0*/  IMAD R16, R15, 0x4, R9 ;  /* 0x000000040f107824 */ /* 0x000fc400078e0209 */
[----:B------:R-:W-:Y:S02]  /*bde0*/  IMAD R19, R15, 0x4, R8 ;  /* 0x000000040f137824 */ /* 0x000fe400078e0208 */
        /* <DEDUP_REMOVED lines=13> */
.L_x_285:
[----:B------:R-:W-:Y:S05]  /*bec0*/  @!P1 BRA `(.L_x_280) ;  /* 0x0000000000309947 */ /* 0x000fea0003800000 */
[----:B0-----:R-:W-:Y:S01]  /*bed0*/  LOP3.LUT R11, RZ, R5, RZ, 0x33, !PT ;  /* 0x00000005ff0b7212 */ /* 0x001fe200078e33ff */
[----:B------:R-:W-:-:S04]  /*bee0*/  IMAD R17, R5, 0x4, R13 ;  /* 0x0000000405117824 */ /* 0x000fc800078e020d */
[----:B------:R-:W-:Y:S02]  /*bef0*/  IMAD.IADD R16, R11, 0x1, R14 ;  /* 0x000000010b107824 */ /* 0x000fe400078e020e */
[----:B------:R-:W-:Y:S02]  /*bf00*/  LDS R11, [R17+0x8000] ;  /* 0x00800000110b7984 */ /* 0x000fe40000000800 */
[----:B-12---:R-:W-:-:S05]  /*bf10*/  IMAD R15, R16, 0x4, R9 ;  /* 0x00000004100f7824 */ /* 0x006fca00078e0209 */
[----:B------:R-:W0:Y:S02]  /*bf20*/  LDS R24, [R15+0x8000] ;  /* 0x008000000f187984 */ /* 0x000e240000000800 */
[----:B0-----:R-:W-:-:S13]  /*bf30*/  FSETP.GTU.AND P0, PT, R24, R11, PT ;  /* 0x0000000b1800720b */ /* 0x001fda0003f0c000 */
[----:B------:R-:W-:Y:S01]  /*bf40*/  @!P0 IMAD R11, R16, 0x4, R8 ;  /* 0x00000004100b8824 */ /* 0x000fe200078e0208 */
[----:B------:R-:W-:Y:S01]  /*bf50*/  @!P0 STS [R17+0x8000], R24 ;  /* 0x0080001811008388 */ /* 0x000fe20000000800 */
[----:B------:R-:W-:-:S04]  /*bf60*/  @!P0 IMAD R16, R5, 0x4, R10 ;  /* 0x0000000405108824 */ /* 0x000fc800078e020a */
[----:B------:R-:W0:Y:S04]  /*bf70*/  @!P0 LDS R11, [R11+0x8000] ;  /* 0x008000000b0b8984 */ /* 0x000e280000000800 */
[----:B0-----:R3:W-:Y:S02]  /*bf80*/  @!P0 STS [R16+0x8000], R11 ;  /* 0x0080000b10008388 */ /* 0x0017e40000000800 */
.L_x_280:
[----:B------:R-:W-:Y:S05]  /*bf90*/  BSYNC.RECONVERGENT B0 ;  /* 0x0000000000007941 */ /* 0x000fea0003800200 */
.L_x_279:
[----:B------:R-:W-:Y:S01]  /*bfa0*/  ISETP.GE.AND P0, PT, R14, 0x2, PT ;  /* 0x000000020e00780c */ /* 0x000fe20003f06270 */
[----:B------:R-:W-:-:S12]  /*bfb0*/  BSSY.RECONVERGENT B2, `(.L_x_286) ;  /* 0x00000c3000027945 */ /* 0x000fd80003800200 */
[----:B------:R-:W-:Y:S05]  /*bfc0*/  @!P0 BRA `(.L_x_287) ;  /* 0x0000000c00048947 */ /* 0x000fea0003800000 */
[----:B-1----:R-:W-:-:S07]  /*bfd0*/  IMAD.MOV.U32 R5, RZ, RZ, 0x2 ;  /* 0x00000002ff057424 */ /* 0x002fce00078e00ff */
.L_x_308:
[----:B0--3--:R-:W-:Y:S01]  /*bfe0*/  SHF.R.S32.HI R11, RZ, 0x1, R5 ;  /* 0x00000001ff0b7819 */ /* 0x009fe20000011405 */
[----:B------:R-:W-:Y:S03]  /*bff0*/  BSSY.RECONVERGENT B1, `(.L_x_288) ;  /* 0x00000b9000017945 */ /* 0x000fe60003800200 */
[----:B------:R-:W-:-:S13]  /*c000*/  ISETP.GE.AND P0, PT, R11, 0x1, PT ;  /* 0x000000010b00780c */ /* 0x000fda0003f06270 */
[----:B------:R-:W-:Y:S05]  /*c010*/  @!P0 BRA `(.L_x_289) ;  /* 0x0000000800d88947 */ /* 0x000fea0003800000 */
.L_x_307:
[----:B------:R-:W-:Y:S01]  /*c020*/  ISETP.GE.U32.AND P0, PT, R7, 0x3, PT ;  /* 0x000000030700780c */ /* 0x000fe20003f06070 */
[----:B---3--:R-:W-:-:S12]  /*c030*/  IMAD.MOV.U32 R16, RZ, RZ, RZ ;  /* 0x000000ffff107224 */ /* 0x008fd800078e00ff */
[----:B0-2---:R-:W-:Y:S05]  /*c040*/  @!P0 BRA `(.L_x_290) ;  /* 0x0000000400908947 */ /* 0x005fea0003800000 */
[----:B------:R-:W-:Y:S01]  /*c050*/  BSSY.RECONVERGENT B0, `(.L_x_291) ;  /* 0x0000062000007945 */ /* 0x000fe20003800200 */
[----:B------:R-:W-:-:S07]  /*c060*/  IMAD.MOV.U32 R14, RZ, RZ, RZ ;  /* 0x000000ffff0e7224 */ /* 0x000fce00078e00ff */
.L_x_300:
[C---:B--2---:R-:W-:Y:S01]  /*c070*/  LOP3.LUT R25, R14.reuse, R11, RZ, 0x3c, !PT ;  /* 0x0000000b0e197212 */ /* 0x044fe200078e3cff */
[----:B------:R-:W-:Y:S01]  /*c080*/  BSSY.RECONVERGENT B3, `(.L_x_292) ;  /* 0x0000019000037945 */ /* 0x000fe20003800200 */
[C---:B--2---:R-:W-:Y:S02]  /*c090*/  IMAD R15, R14.reuse, 0x4, R13 ;  /* 0x000000040e0f7824 */ /* 0x044fe400078e020d */
        /* <DEDUP_REMOVED lines=23> */
.L_x_293:
[----:B------:R-:W-:Y:S05]  /*c210*/  BSYNC.RECONVERGENT B3 ;  /* 0x0000000000037941 */ /* 0x000fea0003800200 */
.L_x_292:
        /* <DEDUP_REMOVED lines=25> */
.L_x_295:
[----:B------:R-:W-:Y:S05]  /*c3b0*/  BSYNC.RECONVERGENT B3 ;  /* 0x0000000000037941 */ /* 0x000fea0003800200 */
.L_x_294:
        /* <DEDUP_REMOVED lines=19> */
.L_x_297:
[----:B------:R-:W-:Y:S05]  /*c4f0*/  BSYNC.RECONVERGENT B3 ;  /* 0x0000000000037941 */ /* 0x000fea0003800200 */
.L_x_296:
        /* <DEDUP_REMOVED lines=19> */
.L_x_299:
[----:B------:R-:W-:Y:S05]  /*c630*/  BSYNC.RECONVERGENT B3 ;  /* 0x0000000000037941 */ /* 0x000fea0003800200 */
.L_x_298:
[----:B------:R-:W-:-:S05]  /*c640*/  VIADD R14, R14, 0x4 ;  /* 0x000000040e0e7836 */ /* 0x000fca0000000000 */
[----:B------:R-:W-:-:S13]  /*c650*/  ISETP.NE.AND P0, PT, R14, R6, PT ;  /* 0x000000060e00720c */ /* 0x000fda0003f05270 */
[----:B------:R-:W-:Y:S05]  /*c660*/  @P0 BRA `(.L_x_300) ;  /* 0xfffffff800800947 */ /* 0x000fea000383ffff */
[----:B------:R-:W-:Y:S05]  /*c670*/  BSYNC.RECONVERGENT B0 ;  /* 0x0000000000007941 */ /* 0x000fea0003800200 */
.L_x_291:
[----:B---3--:R-:W-:-:S07]  /*c680*/  IMAD.MOV.U32 R16, RZ, RZ, R6 ;  /* 0x000000ffff107224 */ /* 0x008fce00078e0006 */
.L_x_290:
[----:B------:R-:W-:-:S13]  /*c690*/  ISETP.NE.AND P0, PT, R20, RZ, PT ;  /* 0x000000ff1400720c */ /* 0x000fda0003f05270 */
[----:B------:R-:W-:Y:S05]  /*c6a0*/  @!P0 BRA `(.L_x_301) ;  /* 0x0000000400288947 */ /* 0x000fea0003800000 */
[----:B------:R-:W-:Y:S01]  /*c6b0*/  LOP3.LUT R19, R16, R11, RZ, 0x3c, !PT ;  /* 0x0000000b10137212 */ /* 0x000fe200078e3cff */
[----:B------:R-:W-:Y:S01]  /*c6c0*/  BSSY.RECONVERGENT B0, `(.L_x_302) ;  /* 0x0000017000007945 */ /* 0x000fe20003800200 */
[----:B------:R-:W-:Y:S01]  /*c6d0*/  ISETP.NE.AND P3, PT, R20, 0x1, PT ;  /* 0x000000011400780c */ /* 0x000fe20003f65270 */
[C---:B--2---:R-:W-:Y:S01]  /*c6e0*/  IMAD R15, R16.reuse, 0x4, R13 ;  /* 0x00000004100f7824 */ /* 0x044fe200078e020d */
[----:B------:R-:W-:Y:S01]  /*c6f0*/  ISETP.GT.AND P0, PT, R19, R16, PT ;  /* 0x000000101300720c */ /* 0x000fe20003f04270 */
[----:B------:R-:W-:-:S12]  /*c700*/  IMAD R14, R16, 0x4, R10 ;  /* 0x00000004100e7824 */ /* 0x000fd800078e020a */
        /* <DEDUP_REMOVED lines=18> */
.L_x_303:
[----:B------:R-:W-:Y:S05]  /*c830*/  BSYNC.RECONVERGENT B0 ;  /* 0x0000000000007941 */ /* 0x000fea0003800200 */
.L_x_302:
[----:B------:R-:W-:Y:S04]  /*c840*/  BSSY.RECONVERGENT B0, `(.L_x_301) ;  /* 0x0000030000007945 */ /* 0x000fe80003800200 */
[----:B------:R-:W-:Y:S05]  /*c850*/  @!P3 BRA `(.L_x_304) ;  /* 0x0000000000b8b947 */ /* 0x000fea0003800000 */
[----:B--2---:R-:W-:Y:S01]  /*c860*/  VIADD R24, R16, 0x1 ;  /* 0x0000000110187836 */ /* 0x004fe20000000000 */
        /* <DEDUP_REMOVED lines=22> */
.L_x_306:
[----:B------:R-:W-:Y:S05]  /*c9d0*/  BSYNC.RECONVERGENT B3 ;  /* 0x0000000000037941 */ /* 0x000fea0003800200 */
.L_x_305:
        /* <DEDUP_REMOVED lines=22> */
.L_x_304:
[----:B------:R-:W-:Y:S05]  /*cb40*/  BSYNC.RECONVERGENT B0 ;  /* 0x0000000000007941 */ /* 0x000fea0003800200 */
.L_x_301:
[----:B------:R-:W-:Y:S02]  /*cb50*/  ISETP.GT.U32.AND P0, PT, R11, 0x1, PT ;  /* 0x000000010b00780c */ /* 0x000fe40003f04070 */
[----:B------:R-:W-:-:S11]  /*cb60*/  SHF.R.U32.HI R11, RZ, 0x1, R11 ;  /* 0x00000001ff0b7819 */ /* 0x000fd6000001160b */
[----:B------:R-:W-:Y:S05]  /*cb70*/  @P0 BRA `(.L_x_307) ;  /* 0xfffffff400280947 */ /* 0x000fea000383ffff */
.L_x_289:
[----:B------:R-:W-:Y:S05]  /*cb80*/  BSYNC.RECONVERGENT B1 ;  /* 0x0000000000017941 */ /* 0x000fea0003800200 */
.L_x_288:
[----:B------:R-:W2:Y:S01]  /*cb90*/  LDCU UR4, c[0x0][0x3a8] ;  /* 0x00007500ff0477ac */ /* 0x000ea20008000800 */
[----:B------:R-:W-:Y:S02]  /*cba0*/  IMAD.SHL.U32 R5, R5, 0x2, RZ ;  /* 0x0000000205057824 */ /* 0x000fe400078e00ff */
[----:B--23--:R-:W-:-:S05]  /*cbb0*/  IMAD.U32 R14, RZ, RZ, UR4 ;  /* 0x00000004ff0e7e24 */ /* 0x00cfca000f8e00ff */
[----:B------:R-:W-:-:S13]  /*cbc0*/  ISETP.GT.AND P0, PT, R5, R14, PT ;  /* 0x0000000e0500720c */ /* 0x000fda0003f04270 */
[----:B------:R-:W-:Y:S05]  /*cbd0*/  @!P0 BRA `(.L_x_308) ;  /* 0xfffffff400008947 */ /* 0x000fea000383ffff */
.L_x_287:
[----:B------:R-:W-:Y:S05]  /*cbe0*/  BSYNC.RECONVERGENT B2 ;  /* 0x0000000000027941 */ /* 0x000fea0003800200 */
.L_x_286:
[----:B------:R-:W-:Y:S01]  /*cbf0*/  ISETP.GE.AND P0, PT, R14, 0x1, PT ;  /* 0x000000010e00780c */ /* 0x000fe20003f06270 */
[----:B------:R-:W-:-:S12]  /*cc00*/  BSSY.RECONVERGENT B0, `(.L_x_309) ;  /* 0x0000066000007945 */ /* 0x000fd80003800200 */
[----:B------:R-:W-:Y:S05]  /*cc10*/  @!P0 BRA `(.L_x_310) ;  /* 0x0000000400908947 */ /* 0x000fea0003800000 */
[----:B-1----:R-:W1:Y:S01]  /*cc20*/  LDC R5, c[0x0][0x3a8] ;  /* 0x0000ea00ff057b82 */ /* 0x002e620000000800 */
[----:B------:R-:W-:Y:S01]  /*cc30*/  ISETP.GE.U32.AND P0, PT, R7, 0x7, PT ;  /* 0x000000070700780c */ /* 0x000fe20003f06070 */
[----:B------:R-:W-:Y:S02]  /*cc40*/  IMAD.MOV.U32 R14, RZ, RZ, RZ ;  /* 0x000000ffff0e7224 */ /* 0x000fe400078e00ff */
[----:B-1----:R-:W-:-:S10]  /*cc50*/  IMAD.SHL.U32 R5, R5, 0x10, RZ ;  /* 0x0000001005057824 */ /* 0x002fd400078e00ff */
[----:B------:R-:W-:Y:S05]  /*cc60*/  @!P0 BRA `(.L_x_311) ;  /* 0x0000000000ac8947 */ /* 0x000fea0003800000 */
[----:B------:R-:W-:Y:S01]  /*cc70*/  BSSY.RECONVERGENT B1, `(.L_x_312) ;  /* 0x0000029000017945 */ /* 0x000fe20003800200 */
[----:B------:R-:W-:-:S07]  /*cc80*/  IMAD.MOV.U32 R14, RZ, RZ, RZ ;  /* 0x000000ffff0e7224 */ /* 0x000fce00078e00ff */
.L_x_313:
[C---:B0--3--:R-:W-:Y:S02]  /*cc90*/  IMAD R11, R14.reuse, 0x4, R13 ;  /* 0x000000040e0b7824 */ /* 0x049fe400078e020d */
[C---:B------:R-:W-:Y:S02]  /*cca0*/  IMAD R16, R14.reuse, 0x4, R9 ;  /* 0x000000040e107824 */ /* 0x040fe400078e0209 */
[C---:B-1----:R-:W-:Y:S01]  /*ccb0*/  IMAD R29, R14.reuse, 0x4, R8 ;  /* 0x000000040e1d7824 */ /* 0x042fe200078e0208 */
[----:B--2---:R-:W0:Y:S01]  /*ccc0*/  LDS R15, [R11+0x8000] ;  /* 0x008000000b0f7984 */ /* 0x004e220000000800 */
        /* <DEDUP_REMOVED lines=35> */
[----:B------:R-:W-:Y:S05]  /*cf00*/  BSYNC.RECONVERGENT B1 ;  /* 0x0000000000017941 */ /* 0x000fea0003800200 */
.L_x_312:
[----:B------:R-:W-:-:S07]  /*cf10*/  IMAD.MOV.U32 R14, RZ, RZ, R3 ;  /* 0x000000ffff0e7224 */ /* 0x000fce00078e0003 */
.L_x_311:
[----:B------:R-:W-:-:S13]  /*cf20*/  ISETP.NE.AND P0, PT, R21, RZ, PT ;  /* 0x000000ff1500720c */ /* 0x000fda0003f05270 */
[----:B------:R-:W-:Y:S05]  /*cf30*/  @!P0 BRA `(.L_x_310) ;  /* 0x0000000000c88947 */ /* 0x000fea0003800000 */
[----:B------:R-:W-:Y:S02]  /*cf40*/  ISETP.GE.U32.AND P0, PT, R23, 0x3, PT ;  /* 0x000000031700780c */ /* 0x000fe40003f06070 */
[----:B------:R-:W-:-:S11]  /*cf50*/  ISETP.NE.AND P1, PT, R20, RZ, PT ;  /* 0x000000ff1400720c */ /* 0x000fd60003f25270 */
[----:B------:R-:W-:Y:S05]  /*cf60*/  @!P0 BRA `(.L_x_314) ;  /* 0x0000000000548947 */ /* 0x000fea0003800000 */
[C---:B0--3--:R-:W-:Y:S02]  /*cf70*/  IMAD R11, R14.reuse, 0x4, R13 ;  /* 0x000000040e0b7824 */ /* 0x049fe400078e020d */
[C---:B------:R-:W-:Y:S02]  /*cf80*/  IMAD R16, R14.reuse, 0x4, R9 ;  /* 0x000000040e107824 */ /* 0x040fe400078e0209 */
[C---:B------:R-:W-:Y:S01]  /*cf90*/  IMAD R28, R14.reuse, 0x4, R8 ;  /* 0x000000040e1c7824 */ /* 0x040fe200078e0208 */
[----:B--2---:R-:W0:Y:S01]  /*cfa0*/  LDS R15, [R11+0x8000] ;  /* 0x008000000b0f7984 */ /* 0x004e220000000800 */
[----:B------:R-:W-:Y:S02]  /*cfb0*/  IMAD.IADD R17, R5, 0x1, R16 ;  /* 0x0000000105117824 */ /* 0x000fe400078e0210 */
[----:B------:R-:W-:Y:S01]  /*cfc0*/  VIADD R14, R14, 0x4 ;  /* 0x000000040e0e7836 */ /* 0x000fe20000000000 */
[----:B0-----:R-:W-:Y:S04]  /*cfd0*/  STS [R16+0x8000], R15 ;  /* 0x0080000f10007388 */ /* 0x001fe80000000800 */
[----:B------:R-:W0:Y:S04]  /*cfe0*/  LDS R19, [R17+0x8000] ;  /* 0x0080000011137984 */ /* 0x000e280000000800 */
[----:B0-----:R-:W-:Y:S04]  /*cff0*/  STS [R28+0x8000], R19 ;  /* 0x008000131c007388 */ /* 0x001fe80000000800 */
[----:B------:R-:W0:Y:S04]  /*d000*/  LDS R25, [R11+0x8004] ;  /* 0x008004000b197984 */ /* 0x000e280000000800 */
[----:B0-----:R-:W-:Y:S04]  /*d010*/  STS [R16+0x8004], R25 ;  /* 0x0080041910007388 */ /* 0x001fe80000000800 */
[----:B-1----:R-:W0:Y:S04]  /*d020*/  LDS R24, [R17+0x8004] ;  /* 0x0080040011187984 */ /* 0x002e280000000800 */
        /* <DEDUP_REMOVED lines=9> */
.L_x_314:
[----:B------:R-:W-:Y:S05]  /*d0c0*/  @!P1 BRA `(.L_x_310) ;  /* 0x0000000000649947 */ /* 0x000fea0003800000 */
[----:B------:R-:W-:Y:S02]  /*d0d0*/  ISETP.NE.AND P0, PT, R22, RZ, PT ;  /* 0x000000ff1600720c */ /* 0x000fe40003f05270 */
[----:B------:R-:W-:-:S11]  /*d0e0*/  ISETP.NE.AND P1, PT, R18, RZ, PT ;  /* 0x000000ff1200720c */ /* 0x000fd60003f25270 */
[----:B------:R-:W-:Y:S05]  /*d0f0*/  @!P0 BRA `(.L_x_315) ;  /* 0x0000000000348947 */ /* 0x000fea0003800000 */
[C---:B----4-:R-:W-:Y:S02]  /*d100*/  IMAD R19, R14.reuse, 0x4, R13 ;  /* 0x000000040e137824 */ /* 0x050fe400078e020d */
[C---:B01----:R-:W-:Y:S02]  /*d110*/  IMAD R24, R14.reuse, 0x4, R9 ;  /* 0x000000040e187824 */ /* 0x043fe400078e0209 */
[C---:B--2---:R-:W-:Y:S01]  /*d120*/  IMAD R26, R14.reuse, 0x4, R8 ;  /* 0x000000040e1a7824 */ /* 0x044fe200078e0208 */
[----:B---3--:R-:W0:Y:S01]  /*d130*/  LDS R11, [R19+0x8000] ;  /* 0x00800000130b7984 */ /* 0x008e220000000800 */
        /* <DEDUP_REMOVED lines=8> */
[----:B0-----:R0:W-:Y:S02]  /*d1c0*/  STS [R26+0x8004], R17 ;  /* 0x008004111a007388 */ /* 0x0011e40000000800 */
.L_x_315:
[----:B------:R-:W-:Y:S05]  /*d1d0*/  @!P1 BRA `(.L_x_310) ;  /* 0x0000000000209947 */ /* 0x000fea0003800000 */
[C---:B0--3--:R-:W-:Y:S02]  /*d1e0*/  IMAD R11, R14.reuse, 0x4, R13 ;  /* 0x000000040e0b7824 */ /* 0x049fe400078e020d */
[C---:B------:R-:W-:Y:S02]  /*d1f0*/  IMAD R16, R14.reuse, 0x4, R9 ;  /* 0x000000040e107824 */ /* 0x040fe400078e0209 */
[----:B------:R-:W-:Y:S02]  /*d200*/  IMAD R14, R14, 0x4, R8 ;  /* 0x000000040e0e7824 */ /* 0x000fe400078e0208 */
[----:B------:R-:W0:Y:S01]  /*d210*/  LDS R11, [R11+0x8000] ;  /* 0x008000000b0b7984 */ /* 0x000e220000000800 */
[----:B------:R-:W-:-:S03]  /*d220*/  IMAD.IADD R5, R5, 0x1, R16 ;  /* 0x0000000105057824 */ /* 0x000fc600078e0210 */
[----:B0-----:R-:W-:Y:S04]  /*d230*/  STS [R16+0x8000], R11 ;  /* 0x0080000b10007388 */ /* 0x001fe80000000800 */
[----:B------:R-:W0:Y:S04]  /*d240*/  LDS R5, [R5+0x8000] ;  /* 0x0080000005057984 */ /* 0x000e280000000800 */
[----:B0-----:R0:W-:Y:S02]  /*d250*/  STS [R14+0x8000], R5 ;  /* 0x008000050e007388 */ /* 0x0011e40000000800 */
.L_x_310:
[----:B------:R-:W-:Y:S05]  /*d260*/  BSYNC.RECONVERGENT B0 ;  /* 0x0000000000007941 */ /* 0x000fea0003800200 */
.L_x_309:
[----:B01----:R-:W3:Y:S02]  /*d270*/  LDC R5, c[0x0][0x3a8] ;  /* 0x0000ea00ff057b82 */ /* 0x003ee40000000800 */
[----:B---3--:R-:W-:Y:S02]  /*d280*/  IMAD R11, R5, 0x4, R12 ;  /* 0x00000004050b7824 */ /* 0x008fe400078e020c */
[----:B------:R-:W-:-:S04]  /*d290*/  IMAD.MOV.U32 R5, RZ, RZ, RZ ;  /* 0x000000ffff057224 */ /* 0x000fc800078e00ff */
[----:B------:R-:W0:Y:S04]  /*d2a0*/  LDS R11, [R11+-0x4] ;  /* 0xfffffc000b0b7984 */ /* 0x000e280000000800 */
[----:B------:R1:W-:Y:S04]  /*d2b0*/  STS [R2+0x8000], RZ ;  /* 0x008000ff02007388 */ /* 0x0003e80000000800 */
[----:B0-----:R1:W-:Y:S01]  /*d2c0*/  STS [R2+0x8010], R11 ;  /* 0x0080100b02007388 */ /* 0x0013e20000000800 */
[----:B------:R-:W-:Y:S05]  /*d2d0*/  BRA `(.L_x_316) ;  /* 0xffffffd000787947 */ /* 0x000fea000383ffff */
.L_x_15:
[----:B-----5:R-:W-:Y:S02]  /*d2e0*/  IMAD.MOV.U32 R7, RZ, RZ, R4 ;  /* 0x000000ffff077224 */ /* 0x020fe400078e0004 */
[----:B------:R-:W-:Y:S02]  /*d2f0*/  IMAD.MOV.U32 R6, RZ, RZ, RZ ;  /* 0x000000ffff067224 */ /* 0x000fe400078e00ff */
[----:B------:R-:W-:Y:S02]  /*d300*/  IMAD.MOV.U32 R17, RZ, RZ, 0x1f ;  /* 0x0000001fff117424 */ /* 0x000fe400078e00ff */
[----:B------:R-:W-:-:S07]  /*d310*/  IMAD.MOV.U32 R4, RZ, RZ, -0x1 ;  /* 0xffffffffff047424 */ /* 0x000fce00078e00ff */
[----:B------:R-:W-:Y:S05]  /*d320*/  WARPSYNC.COLLECTIVE R4, `(.L_x_317) ;  /* 0x0000000004087348 */ /* 0x000fea0003c00000 */
[----:B------:R0:W1:Y:S02]  /*d330*/  SHFL.IDX P0, R14, R7, R6, R17 ;  /* 0x00000006070e7389 */ /* 0x0000640000000011 */
[----:B01----:R-:W-:Y:S05]  /*d340*/  ENDCOLLECTIVE ;  /* 0x000000000000791b */ /* 0x003fea0003800000 */
.L_x_317:
[----:B------:R-:W-:Y:S02]  /*d350*/  IMAD.MOV.U32 R7, RZ, RZ, R5 ;  /* 0x000000ffff077224 */ /* 0x000fe400078e0005 */
[----:B------:R-:W-:-:S07]  /*d360*/  IMAD.MOV.U32 R15, RZ, RZ, R14 ;  /* 0x000000ffff0f7224 */ /* 0x000fce00078e000e */
[----:B------:R-:W-:Y:S05]  /*d370*/  WARPSYNC.COLLECTIVE R4, `(.L_x_318) ;  /* 0x0000000004087348 */ /* 0x000fea0003c00000 */
[----:B------:R0:W1:Y:S02]  /*d380*/  SHFL.IDX P0, R14, R7, R6, R17 ;  /* 0x00000006070e7389 */ /* 0x0000640000000011 */
[----:B01----:R-:W-:Y:S05]  /*d390*/  ENDCOLLECTIVE ;  /* 0x000000000000791b */ /* 0x003fea0003800000 */
.L_x_318:
[----:B------:R-:W-:Y:S05]  /*d3a0*/  BRA `(.L_x_12) ;  /* 0xffffff3400107947 */ /* 0x000fea000383ffff */
.L_x_20:
[----:B------:R-:W-:Y:S01]  /*d3b0*/  BSSY B0, `(.L_x_319) ;  /* 0x0000005000007945 */ /* 0x000fe20003800000 */
[----:B0---4-:R-:W-:-:S07]  /*d3c0*/  IMAD.MOV.U32 R4, RZ, RZ, -0x1 ;  /* 0xffffffffff047424 */ /* 0x011fce00078e00ff */
[----:B-123--:R-:W-:Y:S05]  /*d3d0*/  WARPSYNC.COLLECTIVE R4, `(.L_x_320) ;  /* 0x0000000004087348 */ /* 0x00efea0003c00000 */
[----:B------:R-:W-:Y:S01]  /*d3e0*/  NOP ;  /* 0x0000000000007918 */ /* 0x000fe20000000000 */
[----:B-123--:R-:W-:Y:S05]  /*d3f0*/  ENDCOLLECTIVE ;  /* 0x000000000000791b */ /* 0x00efea0003800000 */
.L_x_320:
[----:B------:R-:W-:Y:S05]  /*d400*/  BSYNC B0 ;  /* 0x0000000000007941 */ /* 0x000fea0003800000 */
.L_x_319:
[----:B------:R-:W-:Y:S05]  /*d410*/  BRA `(.L_x_321) ;  /* 0xffffff3400b47947 */ /* 0x000fea000383ffff */
.L_x_93:
[----:B------:R-:W-:Y:S01]  /*d420*/  BSSY B0, `(.L_x_322) ;  /* 0x0000005000007945 */ /* 0x000fe20003800000 */
[----:B------:R-:W-:-:S07]  /*d430*/  IMAD.MOV.U32 R4, RZ, RZ, -0x1 ;  /* 0xffffffffff047424 */ /* 0x000fce00078e00ff */
[----:B-123--:R-:W-:Y:S05]  /*d440*/  WARPSYNC.COLLECTIVE R4, `(.L_x_323) ;  /* 0x0000000004087348 */ /* 0x00efea0003c00000 */
[----:B------:R-:W-:Y:S01]  /*d450*/  NOP ;  /* 0x0000000000007918 */ /* 0x000fe20000000000 */
[----:B-123--:R-:W-:Y:S05]  /*d460*/  ENDCOLLECTIVE ;  /* 0x000000000000791b */ /* 0x00efea0003800000 */
.L_x_323:
[----:B------:R-:W-:Y:S05]  /*d470*/  BSYNC B0 ;  /* 0x0000000000007941 */ /* 0x000fea0003800000 */
.L_x_322:
[----:B------:R-:W-:Y:S05]  /*d480*/  BRA `(.L_x_324) ;  /* 0xffffff64004c7947 */ /* 0x000fea000383ffff */
.L_x_96:
[----:B------:R-:W-:Y:S01]  /*d490*/  BSSY B0, `(.L_x_325) ;  /* 0x0000005000007945 */ /* 0x000fe20003800000 */
[----:B------:R-:W-:-:S07]  /*d4a0*/  IMAD.MOV.U32 R4, RZ, RZ, -0x1 ;  /* 0xffffffffff047424 */ /* 0x000fce00078e00ff */
[----:B0123--:R-:W-:Y:S05]  /*d4b0*/  WARPSYNC.COLLECTIVE R4, `(.L_x_326) ;  /* 0x0000000004087348 */ /* 0x00ffea0003c00000 */
[----:B------:R-:W-:Y:S01]  /*d4c0*/  NOP ;  /* 0x0000000000007918 */ /* 0x000fe20000000000 */
[----:B0123--:R-:W-:Y:S05]  /*d4d0*/  ENDCOLLECTIVE ;  /* 0x000000000000791b */ /* 0x00ffea0003800000 */
.L_x_326:
[----:B------:R-:W-:Y:S05]  /*d4e0*/  BSYNC B0 ;  /* 0x0000000000007941 */ /* 0x000fea0003800000 */
.L_x_325:
[----:B------:R-:W-:Y:S05]  /*d4f0*/  BRA `(.L_x_327) ;  /* 0xffffff6400a47947 */ /* 0x000fea000383ffff */
.L_x_159:
[----:B------:R-:W-:Y:S01]  /*d500*/  BSSY B0, `(.L_x_328) ;  /* 0x0000005000007945 */ /* 0x000fe20003800000 */
[----:B------:R-:W-:-:S07]  /*d510*/  IMAD.MOV.U32 R4, RZ, RZ, -0x1 ;  /* 0xffffffffff047424 */ /* 0x000fce00078e00ff */
[----:B-123--:R-:W-:Y:S05]  /*d520*/  WARPSYNC.COLLECTIVE R4, `(.L_x_329) ;  /* 0x0000000004087348 */ /* 0x00efea0003c00000 */
[----:B------:R-:W-:Y:S01]  /*d530*/  NOP ;  /* 0x0000000000007918 */ /* 0x000fe20000000000 */
[----:B-123--:R-:W-:Y:S05]  /*d540*/  ENDCOLLECTIVE ;  /* 0x000000000000791b */ /* 0x00efea0003800000 */
.L_x_329:
[----:B------:R-:W-:Y:S05]  /*d550*/  BSYNC B0 ;  /* 0x0000000000007941 */ /* 0x000fea0003800000 */
.L_x_328:
[----:B------:R-:W-:Y:S05]  /*d560*/  BRA `(.L_x_330) ;  /* 0xffffff8c00e87947 */ /* 0x000fea000383ffff */
.L_x_162:
[----:B------:R-:W-:Y:S01]  /*d570*/  BSSY B0, `(.L_x_331) ;  /* 0x0000005000007945 */ /* 0x000fe20003800000 */
[----:B------:R-:W-:-:S07]  /*d580*/  IMAD.MOV.U32 R4, RZ, RZ, -0x1 ;  /* 0xffffffffff047424 */ /* 0x000fce00078e00ff */
[----:B------:R-:W-:Y:S05]  /*d590*/  WARPSYNC.COLLECTIVE R4, `(.L_x_332) ;  /* 0x0000000004087348 */ /* 0x000fea0003c00000 */
[----:B------:R-:W-:Y:S01]  /*d5a0*/  NOP ;  /* 0x0000000000007918 */ /* 0x000fe20000000000 */
[----:B------:R-:W-:Y:S05]  /*d5b0*/  ENDCOLLECTIVE ;  /* 0x000000000000791b */ /* 0x000fea0003800000 */
.L_x_332:
[----:B------:R-:W-:Y:S05]  /*d5c0*/  BSYNC B0 ;  /* 0x0000000000007941 */ /* 0x000fea0003800000 */
.L_x_331:
[----:B------:R-:W-:Y:S05]  /*d5d0*/  BRA `(.L_x_333) ;  /* 0xffffff9000387947 */ /* 0x000fea000383ffff */
.L_x_238:
[----:B------:R-:W-:Y:S01]  /*d5e0*/  BSSY B0, `(.L_x_334) ;  /* 0x0000005000007945 */ /* 0x000fe20003800000 */
[----:B--2---:R-:W-:-:S07]  /*d5f0*/  IMAD.MOV.U32 R4, RZ, RZ, -0x1 ;  /* 0xffffffffff047424 */ /* 0x004fce00078e00ff */
[----:B01-34-:R-:W-:Y:S05]  /*d600*/  WARPSYNC.COLLECTIVE R4, `(.L_x_335) ;  /* 0x0000000004087348 */ /* 0x01bfea0003c00000 */
[----:B------:R-:W-:Y:S01]  /*d610*/  NOP ;  /* 0x0000000000007918 */ /* 0x000fe20000000000 */
[----:B01-34-:R-:W-:Y:S05]  /*d620*/  ENDCOLLECTIVE ;  /* 0x000000000000791b */ /* 0x01bfea0003800000 */
.L_x_335:
[----:B------:R-:W-:Y:S05]  /*d630*/  BSYNC B0 ;  /* 0x0000000000007941 */ /* 0x000fea0003800000 */
.L_x_334:
[----:B------:R-:W-:Y:S05]  /*d640*/  BRA `(.L_x_336) ;  /* 0xffffffc000287947 */ /* 0x000fea000383ffff */
.L_x_337:
[----:B------:R-:W-:-:S00]  /*d650*/  BRA `(.L_x_337) ;  /* 0xfffffffc00fc7947 */ /* 0x000fc0000383ffff */
[----:B------:R-:W-:-:S00]  /*d660*/  NOP ;  /* 0x0000000000007918 */ /* 0x000fc00000000000 */
        /* <DEDUP_REMOVED lines=9> */
.L_x_338:


//--------------------- .nv.shared._Z10knn_kernelPK6float2iS1_iP6PairIFi --------------------------
	.section	.nv.shared._Z10knn_kernelPK6float2iS1_iP6PairIFi,"aw",@nobits
	.sectionflags	@""
	.align	16
	.zero		1024


//--------------------- .nv.shared.reserved.0     --------------------------
	.section	.nv.shared.reserved.0,"aw",@nobits
	.weak		__nv_reservedSMEM_offset_0_alias
	.size		__nv_reservedSMEM_offset_0_alias, 0, 64
	.other		__nv_reservedSMEM_offset_0_alias,@"STO_CUDA_RESERVED_SHARED STV_DEFAULT"
__nv_reservedSMEM_offset_0_alias:
	.zero		0
	.zero		64


//--------------------- .nv.constant0._Z10knn_kernelPK6float2iS1_iP6PairIFi --------------------------
	.section	.nv.constant0._Z10knn_kernelPK6float2iS1_iP6PairIFi,"a",@progbits
	.sectionflags	@""
	.align	4
.nv.constant0._Z10knn_kernelPK6float2iS1_iP6PairIFi:
	.zero		940


//--------------------- SYMBOLS --------------------------

	.type		.nv.reservedSmem.offset0,@object
	.size		.nv.reservedSmem.offset0,0x4
	.type		.nv.reservedSmem.cap,@object
	.size		.nv.reservedSmem.cap,0x4
